//
// Generated by NVIDIA NVVM Compiler
//
// Compiler Build ID: CL-36424714
// Cuda compilation tools, release 13.0, V13.0.88
// Based on NVVM 20.0.0
//

.version 9.0
.target sm_100
.address_size 64

	// .globl	_Z21matrix_multiplicationPfS_S_jjj
// _ZZ27tiled_matrix_multiplicationPfS_S_iiE6X_tile has been demoted
// _ZZ27tiled_matrix_multiplicationPfS_S_iiE6Y_tile has been demoted

.visible .entry _Z21matrix_multiplicationPfS_S_jjj(
	.param .u64 .ptr .align 1 _Z21matrix_multiplicationPfS_S_jjj_param_0,
	.param .u64 .ptr .align 1 _Z21matrix_multiplicationPfS_S_jjj_param_1,
	.param .u64 .ptr .align 1 _Z21matrix_multiplicationPfS_S_jjj_param_2,
	.param .u32 _Z21matrix_multiplicationPfS_S_jjj_param_3,
	.param .u32 _Z21matrix_multiplicationPfS_S_jjj_param_4,
	.param .u32 _Z21matrix_multiplicationPfS_S_jjj_param_5
)
{
	.reg .pred 	%p<11>;
	.reg .b32 	%r<55>;
	.reg .b32 	%f<112>;
	.reg .b64 	%rd<53>;

	ld.param.u64 	%rd4, [_Z21matrix_multiplicationPfS_S_jjj_param_0];
	ld.param.u64 	%rd5, [_Z21matrix_multiplicationPfS_S_jjj_param_1];
	ld.param.u64 	%rd3, [_Z21matrix_multiplicationPfS_S_jjj_param_2];
	ld.param.u32 	%r31, [_Z21matrix_multiplicationPfS_S_jjj_param_3];
	ld.param.u32 	%r32, [_Z21matrix_multiplicationPfS_S_jjj_param_4];
	ld.param.u32 	%r33, [_Z21matrix_multiplicationPfS_S_jjj_param_5];
	cvta.to.global.u64 	%rd1, %rd5;
	cvta.to.global.u64 	%rd2, %rd4;
	mov.u32 	%r34, %ctaid.x;
	mov.u32 	%r35, %ntid.x;
	mov.u32 	%r36, %tid.x;
	mad.lo.s32 	%r1, %r34, %r35, %r36;
	setp.ge.u32 	%p1, %r1, %r33;
	@%p1 bra 	$L__BB0_15;
	div.u32 	%r37, %r1, %r32;
	mul.lo.s32 	%r47, %r37, %r31;
	mul.lo.s32 	%r38, %r37, %r32;
	sub.s32 	%r46, %r1, %r38;
	setp.eq.s32 	%p2, %r31, 0;
	mov.f32 	%f111, 0f00000000;
	@%p2 bra 	$L__BB0_14;
	and.b32  	%r4, %r31, 15;
	setp.lt.u32 	%p3, %r31, 16;
	mov.f32 	%f111, 0f00000000;
	@%p3 bra 	$L__BB0_5;
	and.b32  	%r39, %r31, -16;
	neg.s32 	%r43, %r39;
	mov.f32 	%f111, 0f00000000;
	mul.wide.s32 	%rd10, %r32, 4;
	shl.b32 	%r40, %r32, 4;
$L__BB0_4:
	.pragma "nounroll";
	mul.wide.s32 	%rd6, %r47, 4;
	add.s64 	%rd7, %rd2, %rd6;
	ld.global.f32 	%f18, [%rd7];
	mul.wide.s32 	%rd8, %r46, 4;
	add.s64 	%rd9, %rd1, %rd8;
	ld.global.f32 	%f19, [%rd9];
	fma.rn.f32 	%f20, %f18, %f19, %f111;
	ld.global.f32 	%f21, [%rd7+4];
	add.s64 	%rd11, %rd9, %rd10;
	ld.global.f32 	%f22, [%rd11];
	fma.rn.f32 	%f23, %f21, %f22, %f20;
	ld.global.f32 	%f24, [%rd7+8];
	add.s64 	%rd12, %rd11, %rd10;
	ld.global.f32 	%f25, [%rd12];
	fma.rn.f32 	%f26, %f24, %f25, %f23;
	ld.global.f32 	%f27, [%rd7+12];
	add.s64 	%rd13, %rd12, %rd10;
	ld.global.f32 	%f28, [%rd13];
	fma.rn.f32 	%f29, %f27, %f28, %f26;
	ld.global.f32 	%f30, [%rd7+16];
	add.s64 	%rd14, %rd13, %rd10;
	ld.global.f32 	%f31, [%rd14];
	fma.rn.f32 	%f32, %f30, %f31, %f29;
	ld.global.f32 	%f33, [%rd7+20];
	add.s64 	%rd15, %rd14, %rd10;
	ld.global.f32 	%f34, [%rd15];
	fma.rn.f32 	%f35, %f33, %f34, %f32;
	ld.global.f32 	%f36, [%rd7+24];
	add.s64 	%rd16, %rd15, %rd10;
	ld.global.f32 	%f37, [%rd16];
	fma.rn.f32 	%f38, %f36, %f37, %f35;
	ld.global.f32 	%f39, [%rd7+28];
	add.s64 	%rd17, %rd16, %rd10;
	ld.global.f32 	%f40, [%rd17];
	fma.rn.f32 	%f41, %f39, %f40, %f38;
	ld.global.f32 	%f42, [%rd7+32];
	add.s64 	%rd18, %rd17, %rd10;
	ld.global.f32 	%f43, [%rd18];
	fma.rn.f32 	%f44, %f42, %f43, %f41;
	ld.global.f32 	%f45, [%rd7+36];
	add.s64 	%rd19, %rd18, %rd10;
	ld.global.f32 	%f46, [%rd19];
	fma.rn.f32 	%f47, %f45, %f46, %f44;
	ld.global.f32 	%f48, [%rd7+40];
	add.s64 	%rd20, %rd19, %rd10;
	ld.global.f32 	%f49, [%rd20];
	fma.rn.f32 	%f50, %f48, %f49, %f47;
	ld.global.f32 	%f51, [%rd7+44];
	add.s64 	%rd21, %rd20, %rd10;
	ld.global.f32 	%f52, [%rd21];
	fma.rn.f32 	%f53, %f51, %f52, %f50;
	ld.global.f32 	%f54, [%rd7+48];
	add.s64 	%rd22, %rd21, %rd10;
	ld.global.f32 	%f55, [%rd22];
	fma.rn.f32 	%f56, %f54, %f55, %f53;
	ld.global.f32 	%f57, [%rd7+52];
	add.s64 	%rd23, %rd22, %rd10;
	ld.global.f32 	%f58, [%rd23];
	fma.rn.f32 	%f59, %f57, %f58, %f56;
	ld.global.f32 	%f60, [%rd7+56];
	add.s64 	%rd24, %rd23, %rd10;
	ld.global.f32 	%f61, [%rd24];
	fma.rn.f32 	%f62, %f60, %f61, %f59;
	ld.global.f32 	%f63, [%rd7+60];
	add.s64 	%rd25, %rd24, %rd10;
	ld.global.f32 	%f64, [%rd25];
	fma.rn.f32 	%f111, %f63, %f64, %f62;
	add.s32 	%r47, %r47, 16;
	add.s32 	%r46, %r40, %r46;
	add.s32 	%r43, %r43, 16;
	setp.ne.s32 	%p4, %r43, 0;
	@%p4 bra 	$L__BB0_4;
$L__BB0_5:
	setp.eq.s32 	%p5, %r4, 0;
	@%p5 bra 	$L__BB0_14;
	and.b32  	%r14, %r31, 7;
	setp.lt.u32 	%p6, %r4, 8;
	@%p6 bra 	$L__BB0_8;
	mul.wide.s32 	%rd26, %r47, 4;
	add.s64 	%rd27, %rd2, %rd26;
	ld.global.f32 	%f66, [%rd27];
	mul.wide.s32 	%rd28, %r46, 4;
	add.s64 	%rd29, %rd1, %rd28;
	ld.global.f32 	%f67, [%rd29];
	fma.rn.f32 	%f68, %f66, %f67, %f111;
	ld.global.f32 	%f69, [%rd27+4];
	mul.wide.s32 	%rd30, %r32, 4;
	add.s64 	%rd31, %rd29, %rd30;
	ld.global.f32 	%f70, [%rd31];
	fma.rn.f32 	%f71, %f69, %f70, %f68;
	ld.global.f32 	%f72, [%rd27+8];
	add.s64 	%rd32, %rd31, %rd30;
	ld.global.f32 	%f73, [%rd32];
	fma.rn.f32 	%f74, %f72, %f73, %f71;
	ld.global.f32 	%f75, [%rd27+12];
	add.s64 	%rd33, %rd32, %rd30;
	ld.global.f32 	%f76, [%rd33];
	fma.rn.f32 	%f77, %f75, %f76, %f74;
	ld.global.f32 	%f78, [%rd27+16];
	add.s64 	%rd34, %rd33, %rd30;
	ld.global.f32 	%f79, [%rd34];
	fma.rn.f32 	%f80, %f78, %f79, %f77;
	ld.global.f32 	%f81, [%rd27+20];
	add.s64 	%rd35, %rd34, %rd30;
	ld.global.f32 	%f82, [%rd35];
	fma.rn.f32 	%f83, %f81, %f82, %f80;
	ld.global.f32 	%f84, [%rd27+24];
	add.s64 	%rd36, %rd35, %rd30;
	ld.global.f32 	%f85, [%rd36];
	fma.rn.f32 	%f86, %f84, %f85, %f83;
	ld.global.f32 	%f87, [%rd27+28];
	add.s64 	%rd37, %rd36, %rd30;
	ld.global.f32 	%f88, [%rd37];
	fma.rn.f32 	%f111, %f87, %f88, %f86;
	shl.b32 	%r41, %r32, 3;
	add.s32 	%r46, %r41, %r46;
	add.s32 	%r47, %r47, 8;
$L__BB0_8:
	setp.eq.s32 	%p7, %r14, 0;
	@%p7 bra 	$L__BB0_14;
	and.b32  	%r19, %r31, 3;
	setp.lt.u32 	%p8, %r14, 4;
	@%p8 bra 	$L__BB0_11;
	mul.wide.s32 	%rd38, %r47, 4;
	add.s64 	%rd39, %rd2, %rd38;
	ld.global.f32 	%f90, [%rd39];
	mul.wide.s32 	%rd40, %r46, 4;
	add.s64 	%rd41, %rd1, %rd40;
	ld.global.f32 	%f91, [%rd41];
	fma.rn.f32 	%f92, %f90, %f91, %f111;
	ld.global.f32 	%f93, [%rd39+4];
	mul.wide.s32 	%rd42, %r32, 4;
	add.s64 	%rd43, %rd41, %rd42;
	ld.global.f32 	%f94, [%rd43];
	fma.rn.f32 	%f95, %f93, %f94, %f92;
	ld.global.f32 	%f96, [%rd39+8];
	add.s64 	%rd44, %rd43, %rd42;
	ld.global.f32 	%f97, [%rd44];
	fma.rn.f32 	%f98, %f96, %f97, %f95;
	ld.global.f32 	%f99, [%rd39+12];
	add.s64 	%rd45, %rd44, %rd42;
	ld.global.f32 	%f100, [%rd45];
	fma.rn.f32 	%f111, %f99, %f100, %f98;
	shl.b32 	%r42, %r32, 2;
	add.s32 	%r46, %r42, %r46;
	add.s32 	%r47, %r47, 4;
$L__BB0_11:
	setp.eq.s32 	%p9, %r19, 0;
	@%p9 bra 	$L__BB0_14;
	neg.s32 	%r52, %r19;
$L__BB0_13:
	.pragma "nounroll";
	mul.wide.s32 	%rd46, %r47, 4;
	add.s64 	%rd47, %rd2, %rd46;
	ld.global.f32 	%f101, [%rd47];
	mul.wide.s32 	%rd48, %r46, 4;
	add.s64 	%rd49, %rd1, %rd48;
	ld.global.f32 	%f102, [%rd49];
	fma.rn.f32 	%f111, %f101, %f102, %f111;
	add.s32 	%r47, %r47, 1;
	add.s32 	%r46, %r46, %r32;
	add.s32 	%r52, %r52, 1;
	setp.ne.s32 	%p10, %r52, 0;
	@%p10 bra 	$L__BB0_13;
$L__BB0_14:
	cvta.to.global.u64 	%rd50, %rd3;
	mul.wide.s32 	%rd51, %r1, 4;
	add.s64 	%rd52, %rd50, %rd51;
	st.global.f32 	[%rd52], %f111;
$L__BB0_15:
	ret;

}
	// .globl	_Z27tiled_matrix_multiplicationPfS_S_ii
.visible .entry _Z27tiled_matrix_multiplicationPfS_S_ii(
	.param .u64 .ptr .align 1 _Z27tiled_matrix_multiplicationPfS_S_ii_param_0,
	.param .u64 .ptr .align 1 _Z27tiled_matrix_multiplicationPfS_S_ii_param_1,
	.param .u64 .ptr .align 1 _Z27tiled_matrix_multiplicationPfS_S_ii_param_2,
	.param .u32 _Z27tiled_matrix_multiplicationPfS_S_ii_param_3,
	.param .u32 _Z27tiled_matrix_multiplicationPfS_S_ii_param_4
)
{
	.reg .pred 	%p<12>;
	.reg .b32 	%r<72>;
	.reg .b32 	%f<121>;
	.reg .b64 	%rd<13>;
	// demoted variable
	.shared .align 4 .b8 _ZZ27tiled_matrix_multiplicationPfS_S_iiE6X_tile[4096];
	// demoted variable
	.shared .align 4 .b8 _ZZ27tiled_matrix_multiplicationPfS_S_iiE6Y_tile[4096];
	ld.param.u64 	%rd3, [_Z27tiled_matrix_multiplicationPfS_S_ii_param_0];
	ld.param.u64 	%rd4, [_Z27tiled_matrix_multiplicationPfS_S_ii_param_1];
	ld.param.u64 	%rd5, [_Z27tiled_matrix_multiplicationPfS_S_ii_param_2];
	ld.param.u32 	%r34, [_Z27tiled_matrix_multiplicationPfS_S_ii_param_3];
	ld.param.u32 	%r35, [_Z27tiled_matrix_multiplicationPfS_S_ii_param_4];
	mov.u32 	%r1, %tid.y;
	mov.u32 	%r2, %tid.x;
	mov.u32 	%r3, %ntid.y;
	mov.u32 	%r36, %ctaid.y;
	mad.lo.s32 	%r4, %r36, %r3, %r1;
	mov.u32 	%r37, %ctaid.x;
	mov.u32 	%r38, %ntid.x;
	mad.lo.s32 	%r5, %r37, %r38, %r2;
	add.s32 	%r39, %r3, %r34;
	add.s32 	%r40, %r39, -1;
	div.s32 	%r6, %r40, %r3;
	setp.lt.s32 	%p1, %r6, 1;
	mov.f32 	%f119, 0f00000000;
	@%p1 bra 	$L__BB1_16;
	mad.lo.s32 	%r7, %r34, %r4, %r2;
	shl.b32 	%r42, %r1, 7;
	mov.u32 	%r43, _ZZ27tiled_matrix_multiplicationPfS_S_iiE6X_tile;
	add.s32 	%r8, %r43, %r42;
	shl.b32 	%r44, %r2, 2;
	add.s32 	%r9, %r8, %r44;
	mov.u32 	%r45, _ZZ27tiled_matrix_multiplicationPfS_S_iiE6Y_tile;
	add.s32 	%r11, %r45, %r44;
	add.s32 	%r10, %r11, %r42;
	and.b32  	%r12, %r3, 15;
	and.b32  	%r13, %r3, 7;
	and.b32  	%r14, %r3, 2032;
	and.b32  	%r15, %r3, 3;
	add.s32 	%r16, %r8, 32;
	add.s32 	%r17, %r11, 1024;
	cvta.to.global.u64 	%rd1, %rd3;
	cvta.to.global.u64 	%rd2, %rd4;
	mov.f32 	%f119, 0f00000000;
	mov.b32 	%r65, 0;
$L__BB1_2:
	setp.lt.u32 	%p2, %r3, 16;
	mul.lo.s32 	%r47, %r65, %r3;
	add.s32 	%r48, %r7, %r47;
	mul.wide.s32 	%rd6, %r48, 4;
	add.s64 	%rd7, %rd1, %rd6;
	ld.global.f32 	%f20, [%rd7];
	st.shared.f32 	[%r9], %f20;
	add.s32 	%r49, %r47, %r1;
	mad.lo.s32 	%r50, %r49, %r34, %r5;
	mul.wide.s32 	%rd8, %r50, 4;
	add.s64 	%rd9, %rd2, %rd8;
	ld.global.f32 	%f21, [%rd9];
	st.shared.f32 	[%r10], %f21;
	bar.sync 	0;
	mov.b32 	%r70, 0;
	@%p2 bra 	$L__BB1_5;
	and.b32  	%r51, %r3, -16;
	neg.s32 	%r68, %r51;
	mov.u32 	%r66, %r17;
	mov.u32 	%r67, %r16;
$L__BB1_4:
	.pragma "nounroll";
	ld.shared.f32 	%f22, [%r67+-32];
	ld.shared.f32 	%f23, [%r66+-1024];
	fma.rn.f32 	%f24, %f22, %f23, %f119;
	ld.shared.f32 	%f25, [%r67+-28];
	ld.shared.f32 	%f26, [%r66+-896];
	fma.rn.f32 	%f27, %f25, %f26, %f24;
	ld.shared.f32 	%f28, [%r67+-24];
	ld.shared.f32 	%f29, [%r66+-768];
	fma.rn.f32 	%f30, %f28, %f29, %f27;
	ld.shared.f32 	%f31, [%r67+-20];
	ld.shared.f32 	%f32, [%r66+-640];
	fma.rn.f32 	%f33, %f31, %f32, %f30;
	ld.shared.f32 	%f34, [%r67+-16];
	ld.shared.f32 	%f35, [%r66+-512];
	fma.rn.f32 	%f36, %f34, %f35, %f33;
	ld.shared.f32 	%f37, [%r67+-12];
	ld.shared.f32 	%f38, [%r66+-384];
	fma.rn.f32 	%f39, %f37, %f38, %f36;
	ld.shared.f32 	%f40, [%r67+-8];
	ld.shared.f32 	%f41, [%r66+-256];
	fma.rn.f32 	%f42, %f40, %f41, %f39;
	ld.shared.f32 	%f43, [%r67+-4];
	ld.shared.f32 	%f44, [%r66+-128];
	fma.rn.f32 	%f45, %f43, %f44, %f42;
	ld.shared.f32 	%f46, [%r67];
	ld.shared.f32 	%f47, [%r66];
	fma.rn.f32 	%f48, %f46, %f47, %f45;
	ld.shared.f32 	%f49, [%r67+4];
	ld.shared.f32 	%f50, [%r66+128];
	fma.rn.f32 	%f51, %f49, %f50, %f48;
	ld.shared.f32 	%f52, [%r67+8];
	ld.shared.f32 	%f53, [%r66+256];
	fma.rn.f32 	%f54, %f52, %f53, %f51;
	ld.shared.f32 	%f55, [%r67+12];
	ld.shared.f32 	%f56, [%r66+384];
	fma.rn.f32 	%f57, %f55, %f56, %f54;
	ld.shared.f32 	%f58, [%r67+16];
	ld.shared.f32 	%f59, [%r66+512];
	fma.rn.f32 	%f60, %f58, %f59, %f57;
	ld.shared.f32 	%f61, [%r67+20];
	ld.shared.f32 	%f62, [%r66+640];
	fma.rn.f32 	%f63, %f61, %f62, %f60;
	ld.shared.f32 	%f64, [%r67+24];
	ld.shared.f32 	%f65, [%r66+768];
	fma.rn.f32 	%f66, %f64, %f65, %f63;
	ld.shared.f32 	%f67, [%r67+28];
	ld.shared.f32 	%f68, [%r66+896];
	fma.rn.f32 	%f119, %f67, %f68, %f66;
	add.s32 	%r68, %r68, 16;
	add.s32 	%r67, %r67, 64;
	add.s32 	%r66, %r66, 2048;
	setp.ne.s32 	%p3, %r68, 0;
	mov.u32 	%r70, %r14;
	@%p3 bra 	$L__BB1_4;
$L__BB1_5:
	setp.eq.s32 	%p4, %r12, 0;
	@%p4 bra 	$L__BB1_15;
	add.s32 	%r52, %r12, -1;
	setp.lt.u32 	%p5, %r52, 7;
	@%p5 bra 	$L__BB1_8;
	shl.b32 	%r53, %r70, 2;
	add.s32 	%r54, %r8, %r53;
	ld.shared.f32 	%f70, [%r54];
	shl.b32 	%r55, %r70, 7;
	add.s32 	%r56, %r11, %r55;
	ld.shared.f32 	%f71, [%r56];
	fma.rn.f32 	%f72, %f70, %f71, %f119;
	ld.shared.f32 	%f73, [%r54+4];
	ld.shared.f32 	%f74, [%r56+128];
	fma.rn.f32 	%f75, %f73, %f74, %f72;
	ld.shared.f32 	%f76, [%r54+8];
	ld.shared.f32 	%f77, [%r56+256];
	fma.rn.f32 	%f78, %f76, %f77, %f75;
	ld.shared.f32 	%f79, [%r54+12];
	ld.shared.f32 	%f80, [%r56+384];
	fma.rn.f32 	%f81, %f79, %f80, %f78;
	ld.shared.f32 	%f82, [%r54+16];
	ld.shared.f32 	%f83, [%r56+512];
	fma.rn.f32 	%f84, %f82, %f83, %f81;
	ld.shared.f32 	%f85, [%r54+20];
	ld.shared.f32 	%f86, [%r56+640];
	fma.rn.f32 	%f87, %f85, %f86, %f84;
	ld.shared.f32 	%f88, [%r54+24];
	ld.shared.f32 	%f89, [%r56+768];
	fma.rn.f32 	%f90, %f88, %f89, %f87;
	ld.shared.f32 	%f91, [%r54+28];
	ld.shared.f32 	%f92, [%r56+896];
	fma.rn.f32 	%f119, %f91, %f92, %f90;
	add.s32 	%r70, %r70, 8;
$L__BB1_8:
	setp.eq.s32 	%p6, %r13, 0;
	@%p6 bra 	$L__BB1_15;
	add.s32 	%r57, %r13, -1;
	setp.lt.u32 	%p7, %r57, 3;
	@%p7 bra 	$L__BB1_11;
	shl.b32 	%r58, %r70, 2;
	add.s32 	%r59, %r8, %r58;
	ld.shared.f32 	%f94, [%r59];
	shl.b32 	%r60, %r70, 7;
	add.s32 	%r61, %r11, %r60;
	ld.shared.f32 	%f95, [%r61];
	fma.rn.f32 	%f96, %f94, %f95, %f119;
	ld.shared.f32 	%f97, [%r59+4];
	ld.shared.f32 	%f98, [%r61+128];
	fma.rn.f32 	%f99, %f97, %f98, %f96;
	ld.shared.f32 	%f100, [%r59+8];
	ld.shared.f32 	%f101, [%r61+256];
	fma.rn.f32 	%f102, %f100, %f101, %f99;
	ld.shared.f32 	%f103, [%r59+12];
	ld.shared.f32 	%f104, [%r61+384];
	fma.rn.f32 	%f119, %f103, %f104, %f102;
	add.s32 	%r70, %r70, 4;
$L__BB1_11:
	setp.eq.s32 	%p8, %r15, 0;
	@%p8 bra 	$L__BB1_15;
	setp.eq.s32 	%p9, %r15, 1;
	shl.b32 	%r62, %r70, 2;
	add.s32 	%r31, %r8, %r62;
	ld.shared.f32 	%f105, [%r31];
	shl.b32 	%r63, %r70, 7;
	add.s32 	%r32, %r11, %r63;
	ld.shared.f32 	%f106, [%r32];
	fma.rn.f32 	%f119, %f105, %f106, %f119;
	@%p9 bra 	$L__BB1_15;
	setp.eq.s32 	%p10, %r15, 2;
	ld.shared.f32 	%f107, [%r31+4];
	ld.shared.f32 	%f108, [%r32+128];
	fma.rn.f32 	%f119, %f107, %f108, %f119;
	@%p10 bra 	$L__BB1_15;
	ld.shared.f32 	%f109, [%r31+8];
	ld.shared.f32 	%f110, [%r32+256];
	fma.rn.f32 	%f119, %f109, %f110, %f119;
$L__BB1_15:
	add.s32 	%r65, %r65, 1;
	setp.ne.s32 	%p11, %r65, %r6;
	@%p11 bra 	$L__BB1_2;
$L__BB1_16:
	cvta.to.global.u64 	%rd10, %rd5;
	bar.sync 	0;
	mad.lo.s32 	%r64, %r35, %r4, %r5;
	mul.wide.s32 	%rd11, %r64, 4;
	add.s64 	%rd12, %rd10, %rd11;
	st.global.f32 	[%rd12], %f119;
	ret;

}


// ===== COMPILED SASS (sm_100) =====

	.target	sm_100

	.elftype	@"ET_EXEC"


//--------------------- .note.nv.tkinfo           --------------------------
	.section	.note.nv.tkinfo,"",@"SHT_NOTE"
	.sectionflags	@"SHF_NOTE_NV_TKINFO"
	.tkinfo
        /*0018*/ 	.word	0x00000002
        /*0030*/ 	.string	""
        /*0030*/ 	.string	"ptxas"
        /*0030*/ 	.string	"Cuda compilation tools, release 13.0, V13.0.88"
        /*0030*/ 	.string	"Build cuda_13.0.r13.0/compiler.36424714_0"
        /*0030*/ 	.string	"-arch sm_100 -m 64 "



//--------------------- .note.nv.cuinfo           --------------------------
	.section	.note.nv.cuinfo,"",@"SHT_NOTE"
	.sectionflags	@"SHF_NOTE_NV_CUINFO"
        /*0018*/ 	.short	0x0002
        /*001a*/ 	.short	0x0064
        /*001c*/ 	.short	0x0082
	.zero		2


//--------------------- .nv.info                  --------------------------
	.section	.nv.info,"",@"SHT_CUDA_INFO"
	.align	4


	//----- nvinfo : EIATTR_REGCOUNT
	.align		4
        /*0000*/ 	.byte	0x04, 0x2f
        /*0002*/ 	.short	(.L_1 - .L_0)
	.align		4
.L_0:
        /*0004*/ 	.word	index@(_Z21matrix_multiplicationPfS_S_jjj)
        /*0008*/ 	.word	0x00000020


	//----- nvinfo : EIATTR_FRAME_SIZE
	.align		4
.L_1:
        /*000c*/ 	.byte	0x04, 0x11
        /*000e*/ 	.short	(.L_3 - .L_2)
	.align		4
.L_2:
        /*0010*/ 	.word	index@(_Z21matrix_multiplicationPfS_S_jjj)
        /*0014*/ 	.word	0x00000000


	//----- nvinfo : EIATTR_REGCOUNT
	.align		4
.L_3:
        /*0018*/ 	.byte	0x04, 0x2f
        /*001a*/ 	.short	(.L_5 - .L_4)
	.align		4
.L_4:
        /*001c*/ 	.word	index@(_Z27tiled_matrix_multiplicationPfS_S_ii)
        /*0020*/ 	.word	0x00000020


	//----- nvinfo : EIATTR_FRAME_SIZE
	.align		4
.L_5:
        /*0024*/ 	.byte	0x04, 0x11
        /*0026*/ 	.short	(.L_7 - .L_6)
	.align		4
.L_6:
        /*0028*/ 	.word	index@(_Z27tiled_matrix_multiplicationPfS_S_ii)
        /*002c*/ 	.word	0x00000000


	//----- nvinfo : EIATTR_MIN_STACK_SIZE
	.align		4
.L_7:
        /*0030*/ 	.byte	0x04, 0x12
        /*0032*/ 	.short	(.L_9 - .L_8)
	.align		4
.L_8:
        /*0034*/ 	.word	index@(_Z27tiled_matrix_multiplicationPfS_S_ii)
        /*0038*/ 	.word	0x00000000


	//----- nvinfo : EIATTR_MIN_STACK_SIZE
	.align		4
.L_9:
        /*003c*/ 	.byte	0x04, 0x12
        /*003e*/ 	.short	(.L_11 - .L_10)
	.align		4
.L_10:
        /*0040*/ 	.word	index@(_Z21matrix_multiplicationPfS_S_jjj)
        /*0044*/ 	.word	0x00000000
.L_11:


//--------------------- .nv.compat                --------------------------
	.section	.nv.compat,"",@"SHT_CUDA_COMPAT_INFO"
	.align	4
        /*0000*/ 	.byte	0x02, 0x09, 0x00, 0x00, 0x02, 0x02, 0x01, 0x00, 0x02, 0x05, 0x05, 0x00, 0x03, 0x07, 0x01, 0x01
        /*0010*/ 	.byte	0x02, 0x03, 0x00, 0x00, 0x02, 0x06, 0x01, 0x00, 0x04, 0x0b, 0x08, 0x00, 0x09, 0x00, 0x00, 0x00
        /*0020*/ 	.byte	0x00, 0x00, 0x00, 0x00


//--------------------- .nv.info._Z27tiled_matrix_multiplicationPfS_S_ii --------------------------
	.section	.nv.info._Z27tiled_matrix_multiplicationPfS_S_ii,"",@"SHT_CUDA_INFO"
	.sectionflags	@""
	.align	4


	//----- nvinfo : EIATTR_CUDA_API_VERSION
	.align		4
        /*0000*/ 	.byte	0x04, 0x37
        /*0002*/ 	.short	(.L_13 - .L_12)
.L_12:
        /*0004*/ 	.word	0x00000082


	//----- nvinfo : EIATTR_KPARAM_INFO
	.align		4
.L_13:
        /*0008*/ 	.byte	0x04, 0x17
        /*000a*/ 	.short	(.L_15 - .L_14)
.L_14:
        /*000c*/ 	.word	0x00000000
        /*0010*/ 	.short	0x0004
        /*0012*/ 	.short	0x001c
        /*0014*/ 	.byte	0x00, 0xf0, 0x11, 0x00


	//----- nvinfo : EIATTR_KPARAM_INFO
	.align		4
.L_15:
        /*0018*/ 	.byte	0x04, 0x17
        /*001a*/ 	.short	(.L_17 - .L_16)
.L_16:
        /*001c*/ 	.word	0x00000000
        /*0020*/ 	.short	0x0003
        /*0022*/ 	.short	0x0018
        /*0024*/ 	.byte	0x00, 0xf0, 0x11, 0x00


	//----- nvinfo : EIATTR_KPARAM_INFO
	.align		4
.L_17:
        /*0028*/ 	.byte	0x04, 0x17
        /*002a*/ 	.short	(.L_19 - .L_18)
.L_18:
        /*002c*/ 	.word	0x00000000
        /*0030*/ 	.short	0x0002
        /*0032*/ 	.short	0x0010
        /*0034*/ 	.byte	0x00, 0xf5, 0x21, 0x00


	//----- nvinfo : EIATTR_KPARAM_INFO
	.align		4
.L_19:
        /*0038*/ 	.byte	0x04, 0x17
        /*003a*/ 	.short	(.L_21 - .L_20)
.L_20:
        /*003c*/ 	.word	0x00000000
        /*0040*/ 	.short	0x0001
        /*0042*/ 	.short	0x0008
        /*0044*/ 	.byte	0x00, 0xf5, 0x21, 0x00


	//----- nvinfo : EIATTR_KPARAM_INFO
	.align		4
.L_21:
        /*0048*/ 	.byte	0x04, 0x17
        /*004a*/ 	.short	(.L_23 - .L_22)
.L_22:
        /*004c*/ 	.word	0x00000000
        /*0050*/ 	.short	0x0000
        /*0052*/ 	.short	0x0000
        /*0054*/ 	.byte	0x00, 0xf5, 0x21, 0x00


	//----- nvinfo : EIATTR_SPARSE_MMA_MASK
	.align		4
.L_23:
        /*0058*/ 	.byte	0x03, 0x50
        /*005a*/ 	.short	0x0000


	//----- nvinfo : EIATTR_MAXREG_COUNT
	.align		4
        /*005c*/ 	.byte	0x03, 0x1b
        /*005e*/ 	.short	0x00ff


	//----- nvinfo : EIATTR_NUM_BARRIERS
	.align		4
        /*0060*/ 	.byte	0x02, 0x4c
        /*0062*/ 	.byte	0x01
	.zero		1


	//----- nvinfo : EIATTR_MERCURY_ISA_VERSION
	.align		4
        /*0064*/ 	.byte	0x03, 0x5f
        /*0066*/ 	.short	0x0101


	//----- nvinfo : EIATTR_UNUSED_LOAD_BYTE_OFFSET
	.align		4
        /*0068*/ 	.byte	0x04, 0x44
        /*006a*/ 	.short	(.L_25 - .L_24)


	//   ....[0]....
.L_24:
        /*006c*/ 	.word	0x00000aa0
        /*0070*/ 	.word	0x00000fff


	//----- nvinfo : EIATTR_VRC_CTA_INIT_COUNT
	.align		4
.L_25:
        /*0074*/ 	.byte	0x02, 0x4a
	.zero		1
	.zero		1


	//----- nvinfo : EIATTR_EXIT_INSTR_OFFSETS
	.align		4
        /*0078*/ 	.byte	0x04, 0x1c
        /*007a*/ 	.short	(.L_27 - .L_26)


	//   ....[0]....
.L_26:
        /*007c*/ 	.word	0x00000ba0


	//----- nvinfo : EIATTR_CBANK_PARAM_SIZE
	.align		4
.L_27:
        /*0080*/ 	.byte	0x03, 0x19
        /*0082*/ 	.short	0x0020


	//----- nvinfo : EIATTR_PARAM_CBANK
	.align		4
        /*0084*/ 	.byte	0x04, 0x0a
        /*0086*/ 	.short	(.L_29 - .L_28)
	.align		4
.L_28:
        /*0088*/ 	.word	index@(.nv.constant0._Z27tiled_matrix_multiplicationPfS_S_ii)
        /*008c*/ 	.short	0x0380
        /*008e*/ 	.short	0x0020


	//----- nvinfo : EIATTR_SW_WAR
	.align		4
.L_29:
        /*0090*/ 	.byte	0x04, 0x36
        /*0092*/ 	.short	(.L_31 - .L_30)
.L_30:
        /*0094*/ 	.word	0x00000008
.L_31:


//--------------------- .nv.info._Z21matrix_multiplicationPfS_S_jjj --------------------------
	.section	.nv.info._Z21matrix_multiplicationPfS_S_jjj,"",@"SHT_CUDA_INFO"
	.sectionflags	@""
	.align	4


	//----- nvinfo : EIATTR_CUDA_API_VERSION
	.align		4
        /*0000*/ 	.byte	0x04, 0x37
        /*0002*/ 	.short	(.L_33 - .L_32)
.L_32:
        /*0004*/ 	.word	0x00000082


	//----- nvinfo : EIATTR_KPARAM_INFO
	.align		4
.L_33:
        /*0008*/ 	.byte	0x04, 0x17
        /*000a*/ 	.short	(.L_35 - .L_34)
.L_34:
        /*000c*/ 	.word	0x00000000
        /*0010*/ 	.short	0x0005
        /*0012*/ 	.short	0x0020
        /*0014*/ 	.byte	0x00, 0xf0, 0x11, 0x00


	//----- nvinfo : EIATTR_KPARAM_INFO
	.align		4
.L_35:
        /*0018*/ 	.byte	0x04, 0x17
        /*001a*/ 	.short	(.L_37 - .L_36)
.L_36:
        /*001c*/ 	.word	0x00000000
        /*0020*/ 	.short	0x0004
        /*0022*/ 	.short	0x001c
        /*0024*/ 	.byte	0x00, 0xf0, 0x11, 0x00


	//----- nvinfo : EIATTR_KPARAM_INFO
	.align		4
.L_37:
        /*0028*/ 	.byte	0x04, 0x17
        /*002a*/ 	.short	(.L_39 - .L_38)
.L_38:
        /*002c*/ 	.word	0x00000000
        /*0030*/ 	.short	0x0003
        /*0032*/ 	.short	0x0018
        /*0034*/ 	.byte	0x00, 0xf0, 0x11, 0x00


	//----- nvinfo : EIATTR_KPARAM_INFO
	.align		4
.L_39:
        /*0038*/ 	.byte	0x04, 0x17
        /*003a*/ 	.short	(.L_41 - .L_40)
.L_40:
        /*003c*/ 	.word	0x00000000
        /*0040*/ 	.short	0x0002
        /*0042*/ 	.short	0x0010
        /*0044*/ 	.byte	0x00, 0xf5, 0x21, 0x00


	//----- nvinfo : EIATTR_KPARAM_INFO
	.align		4
.L_41:
        /*0048*/ 	.byte	0x04, 0x17
        /*004a*/ 	.short	(.L_43 - .L_42)
.L_42:
        /*004c*/ 	.word	0x00000000
        /*0050*/ 	.short	0x0001
        /*0052*/ 	.short	0x0008
        /*0054*/ 	.byte	0x00, 0xf5, 0x21, 0x00


	//----- nvinfo : EIATTR_KPARAM_INFO
	.align		4
.L_43:
        /*0058*/ 	.byte	0x04, 0x17
        /*005a*/ 	.short	(.L_45 - .L_44)
.L_44:
        /*005c*/ 	.word	0x00000000
        /*0060*/ 	.short	0x0000
        /*0062*/ 	.short	0x0000
        /*0064*/ 	.byte	0x00, 0xf5, 0x21, 0x00


	//----- nvinfo : EIATTR_SPARSE_MMA_MASK
	.align		4
.L_45:
        /*0068*/ 	.byte	0x03, 0x50
        /*006a*/ 	.short	0x0000


	//----- nvinfo : EIATTR_MAXREG_COUNT
	.align		4
        /*006c*/ 	.byte	0x03, 0x1b
        /*006e*/ 	.short	0x00ff


	//----- nvinfo : EIATTR_MERCURY_ISA_VERSION
	.align		4
        /*0070*/ 	.byte	0x03, 0x5f
        /*0072*/ 	.short	0x0101


	//----- nvinfo : EIATTR_VRC_CTA_INIT_COUNT
	.align		4
        /*0074*/ 	.byte	0x02, 0x4a
	.zero		1
	.zero		1


	//----- nvinfo : EIATTR_EXIT_INSTR_OFFSETS
	.align		4
        /*0078*/ 	.byte	0x04, 0x1c
        /*007a*/ 	.short	(.L_47 - .L_46)


	//   ....[0]....
.L_46:
        /*007c*/ 	.word	0x00000070


	//   ....[1]....
        /*0080*/ 	.word	0x00000c70


	//----- nvinfo : EIATTR_CBANK_PARAM_SIZE
	.align		4
.L_47:
        /*0084*/ 	.byte	0x03, 0x19
        /*0086*/ 	.short	0x0024


	//----- nvinfo : EIATTR_PARAM_CBANK
	.align		4
        /*0088*/ 	.byte	0x04, 0x0a
        /*008a*/ 	.short	(.L_49 - .L_48)
	.align		4
.L_48:
        /*008c*/ 	.word	index@(.nv.constant0._Z21matrix_multiplicationPfS_S_jjj)
        /*0090*/ 	.short	0x0380
        /*0092*/ 	.short	0x0024


	//----- nvinfo : EIATTR_SW_WAR
	.align		4
.L_49:
        /*0094*/ 	.byte	0x04, 0x36
        /*0096*/ 	.short	(.L_51 - .L_50)
.L_50:
        /*0098*/ 	.word	0x00000008
.L_51:


//--------------------- .nv.callgraph             --------------------------
	.section	.nv.callgraph,"",@"SHT_CUDA_CALLGRAPH"
	.align	4
	.sectionentsize	8
	.align		4
        /*0000*/ 	.word	0x00000000
	.align		4
        /*0004*/ 	.word	0xffffffff
	.align		4
        /*0008*/ 	.word	0x00000000
	.align		4
        /*000c*/ 	.word	0xfffffffe
	.align		4
        /*0010*/ 	.word	0x00000000
	.align		4
        /*0014*/ 	.word	0xfffffffd
	.align		4
        /*0018*/ 	.word	0x00000000
	.align		4
        /*001c*/ 	.word	0xfffffffc


//--------------------- .text._Z27tiled_matrix_multiplicationPfS_S_ii --------------------------
	.section	.text._Z27tiled_matrix_multiplicationPfS_S_ii,"ax",@progbits
	.align	128
        .global         _Z27tiled_matrix_multiplicationPfS_S_ii
        .type           _Z27tiled_matrix_multiplicationPfS_S_ii,@function
        .size           _Z27tiled_matrix_multiplicationPfS_S_ii,(.L_x_15 - _Z27tiled_matrix_multiplicationPfS_S_ii)
        .other          _Z27tiled_matrix_multiplicationPfS_S_ii,@"STO_CUDA_ENTRY STV_DEFAULT"
_Z27tiled_matrix_multiplicationPfS_S_ii:
.text._Z27tiled_matrix_multiplicationPfS_S_ii:
[----:B------:R-:W-:Y:S08]  /*0000*/  LDC R1, c[0x0][0x37c] ;  /* 0x0000df00ff017b82 */ /* 0x000ff00000000800 */
[----:B------:R-:W0:Y:S01]  /*0010*/  LDC R0, c[0x0][0x364] ;  /* 0x0000d900ff007b82 */ /* 0x000e220000000800 */
[----:B------:R-:W1:Y:S01]  /*0020*/  LDCU.64 UR8, c[0x0][0x358] ;  /* 0x00006b00ff0877ac */ /* 0x000e620008000a00 */
[----:B------:R-:W-:-:S06]  /*0030*/  IMAD.MOV.U32 R25, RZ, RZ, RZ ;  /* 0x000000ffff197224 */ /* 0x000fcc00078e00ff */
[----:B------:R-:W2:Y:S08]  /*0040*/  LDC R19, c[0x0][0x398] ;  /* 0x0000e600ff137b82 */ /* 0x000eb00000000800 */
[----:B------:R-:W-:Y:S01]  /*0050*/  S2UR UR4, SR_CTAID.Y ;  /* 0x00000000000479c3 */ /* 0x000fe20000002600 */
[----:B0-----:R-:W-:-:S07]  /*0060*/  IABS R6, R0 ;  /* 0x0000000000067213 */ /* 0x001fce0000000000 */
[----:B------:R-:W0:Y:S01]  /*0070*/  S2UR UR5, SR_CTAID.X ;  /* 0x00000000000579c3 */ /* 0x000e220000002500 */
[----:B------:R-:W-:Y:S01]  /*0080*/  IABS R8, R0 ;  /* 0x0000000000087213 */ /* 0x000fe20000000000 */
[----:B------:R-:W3:Y:S03]  /*0090*/  I2F.RP R4, R6 ;  /* 0x0000000600047306 */ /* 0x000ee60000209400 */
[----:B------:R-:W-:Y:S02]  /*00a0*/  IADD3 R8, PT, PT, RZ, -R8, RZ ;  /* 0x80000008ff087210 */ /* 0x000fe40007ffe0ff */
[----:B--2---:R-:W-:-:S03]  /*00b0*/  IADD3 R5, PT, PT, R0, -0x1, R19 ;  /* 0xffffffff00057810 */ /* 0x004fc60007ffe013 */
[----:B---3--:R-:W2:Y:S02]  /*00c0*/  MUFU.RCP R4, R4 ;  /* 0x0000000400047308 */ /* 0x008ea40000001000 */
[----:B--2---:R-:W-:Y:S02]  /*00d0*/  IADD3 R2, PT, PT, R4, 0xffffffe, RZ ;  /* 0x0ffffffe04027810 */ /* 0x004fe40007ffe0ff */
[----:B------:R-:W-:-:S04]  /*00e0*/  IABS R4, R5 ;  /* 0x0000000500047213 */ /* 0x000fc80000000000 */
[----:B------:R2:W3:Y:S01]  /*00f0*/  F2I.FTZ.U32.TRUNC.NTZ R3, R2 ;  /* 0x0000000200037305 */ /* 0x0004e2000021f000 */
[----:B------:R-:W-:-:S04]  /*0100*/  LOP3.LUT R5, R5, R0, RZ, 0x3c, !PT ;  /* 0x0000000005057212 */ /* 0x000fc800078e3cff */
[----:B------:R-:W-:Y:S02]  /*0110*/  ISETP.GE.AND P1, PT, R5, RZ, PT ;  /* 0x000000ff0500720c */ /* 0x000fe40003f26270 */
[----:B------:R-:W0:Y:S01]  /*0120*/  LDC R5, c[0x0][0x360] ;  /* 0x0000d800ff057b82 */ /* 0x000e220000000800 */
[----:B--2---:R-:W-:Y:S01]  /*0130*/  IMAD.MOV.U32 R2, RZ, RZ, RZ ;  /* 0x000000ffff027224 */ /* 0x004fe200078e00ff */
[----:B---3--:R-:W-:-:S05]  /*0140*/  IADD3 R7, PT, PT, RZ, -R3, RZ ;  /* 0x80000003ff077210 */ /* 0x008fca0007ffe0ff */
[----:B------:R-:W-:-:S04]  /*0150*/  IMAD R7, R7, R6, RZ ;  /* 0x0000000607077224 */ /* 0x000fc800078e02ff */
[----:B------:R-:W-:Y:S01]  /*0160*/  IMAD.HI.U32 R3, R3, R7, R2 ;  /* 0x0000000703037227 */ /* 0x000fe200078e0002 */
[----:B------:R-:W-:-:S05]  /*0170*/  MOV R7, R8 ;  /* 0x0000000800077202 */ /* 0x000fca0000000f00 */
[----:B------:R-:W-:-:S04]  /*0180*/  IMAD.HI.U32 R2, R3, R4, RZ ;  /* 0x0000000403027227 */ /* 0x000fc800078e00ff */
[----:B------:R-:W-:Y:S02]  /*0190*/  IMAD R3, R2, R7, R4 ;  /* 0x0000000702037224 */ /* 0x000fe400078e0204 */
[----:B------:R-:W0:Y:S03]  /*01a0*/  S2R R4, SR_TID.X ;  /* 0x0000000000047919 */ /* 0x000e260000002100 */
[----:B------:R-:W-:-:S13]  /*01b0*/  ISETP.GT.U32.AND P2, PT, R6, R3, PT ;  /* 0x000000030600720c */ /* 0x000fda0003f44070 */
[-C--:B------:R-:W-:Y:S01]  /*01c0*/  @!P2 IADD3 R3, PT, PT, R3, -R6.reuse, RZ ;  /* 0x800000060303a210 */ /* 0x080fe20007ffe0ff */
[----:B------:R-:W-:Y:S01]  /*01d0*/  @!P2 VIADD R2, R2, 0x1 ;  /* 0x000000010202a836 */ /* 0x000fe20000000000 */
[----:B------:R-:W-:Y:S02]  /*01e0*/  ISETP.NE.AND P2, PT, R0, RZ, PT ;  /* 0x000000ff0000720c */ /* 0x000fe40003f45270 */
[----:B------:R-:W-:Y:S02]  /*01f0*/  ISETP.GE.U32.AND P0, PT, R3, R6, PT ;  /* 0x000000060300720c */ /* 0x000fe40003f06070 */
[----:B------:R-:W2:Y:S01]  /*0200*/  S2R R3, SR_TID.Y ;  /* 0x0000000000037919 */ /* 0x000ea20000002200 */
[----:B0-----:R-:W-:-:S10]  /*0210*/  IMAD R18, R5, UR5, R4 ;  /* 0x0000000505127c24 */ /* 0x001fd4000f8e0204 */
[----:B------:R-:W-:-:S04]  /*0220*/  @P0 IADD3 R2, PT, PT, R2, 0x1, RZ ;  /* 0x0000000102020810 */ /* 0x000fc80007ffe0ff */
[----:B------:R-:W-:Y:S02]  /*0230*/  @!P1 IADD3 R2, PT, PT, -R2, RZ, RZ ;  /* 0x000000ff02029210 */ /* 0x000fe40007ffe1ff */
[----:B------:R-:W-:-:S04]  /*0240*/  @!P2 LOP3.LUT R2, RZ, R0, RZ, 0x33, !PT ;  /* 0x00000000ff02a212 */ /* 0x000fc800078e33ff */
[----:B------:R-:W-:Y:S01]  /*0250*/  ISETP.GE.AND P0, PT, R2, 0x1, PT ;  /* 0x000000010200780c */ /* 0x000fe20003f06270 */
[----:B--2---:R-:W-:-:S12]  /*0260*/  IMAD R21, R0, UR4, R3 ;  /* 0x0000000400157c24 */ /* 0x004fd8000f8e0203 */
[----:B-1----:R-:W-:Y:S05]  /*0270*/  @!P0 BRA `(.L_x_0) ;  /* 0x0000000800308947 */ /* 0x002fea0003800000 */
[----:B------:R-:W0:Y:S01]  /*0280*/  S2UR UR6, SR_CgaCtaId ;  /* 0x00000000000679c3 */ /* 0x000e220000008800 */
[----:B------:R-:W-:Y:S01]  /*0290*/  UMOV UR4, 0x400 ;  /* 0x0000040000047882 */ /* 0x000fe20000000000 */
[----:B------:R-:W-:Y:S01]  /*02a0*/  HFMA2 R25, -RZ, RZ, 0, 0 ;  /* 0x00000000ff197431 */ /* 0x000fe200000001ff */
[----:B------:R-:W-:Y:S01]  /*02b0*/  UIADD3 UR5, UPT, UPT, UR4, 0x1000, URZ ;  /* 0x0000100004057890 */ /* 0x000fe2000fffe0ff */
[----:B------:R-:W-:Y:S01]  /*02c0*/  IMAD R19, R21, R19, R4 ;  /* 0x0000001315137224 */ /* 0x000fe200078e0204 */
[C---:B------:R-:W-:Y:S02]  /*02d0*/  LOP3.LUT R13, R0.reuse, 0xf, RZ, 0xc0, !PT ;  /* 0x0000000f000d7812 */ /* 0x040fe400078ec0ff */
[C---:B------:R-:W-:Y:S02]  /*02e0*/  LOP3.LUT R12, R0.reuse, 0x7, RZ, 0xc0, !PT ;  /* 0x00000007000c7812 */ /* 0x040fe400078ec0ff */
[C---:B------:R-:W-:Y:S02]  /*02f0*/  LOP3.LUT R7, R0.reuse, 0x7f0, RZ, 0xc0, !PT ;  /* 0x000007f000077812 */ /* 0x040fe400078ec0ff */
[----:B------:R-:W-:Y:S01]  /*0300*/  LOP3.LUT R6, R0, 0x3, RZ, 0xc0, !PT ;  /* 0x0000000300067812 */ /* 0x000fe200078ec0ff */
[----:B0-----:R-:W-:-:S02]  /*0310*/  ULEA UR4, UR6, UR4, 0x18 ;  /* 0x0000000406047291 */ /* 0x001fc4000f8ec0ff */
[----:B------:R-:W-:-:S04]  /*0320*/  ULEA UR5, UR6, UR5, 0x18 ;  /* 0x0000000506057291 */ /* 0x000fc8000f8ec0ff */
[----:B------:R-:W-:Y:S01]  /*0330*/  LEA R17, R3, UR4, 0x7 ;  /* 0x0000000403117c11 */ /* 0x000fe2000f8e38ff */
[----:B------:R-:W-:Y:S01]  /*0340*/  UMOV UR4, URZ ;  /* 0x000000ff00047c82 */ /* 0x000fe20008000000 */
[C---:B------:R-:W-:Y:S02]  /*0350*/  LEA R16, R4.reuse, UR5, 0x2 ;  /* 0x0000000504107c11 */ /* 0x040fe4000f8e10ff */
[----:B------:R-:W-:Y:S02]  /*0360*/  LEA R15, R4, R17, 0x2 ;  /* 0x00000011040f7211 */ /* 0x000fe400078e10ff */
[----:B------:R-:W-:Y:S01]  /*0370*/  IADD3 R4, PT, PT, R17, 0x20, RZ ;  /* 0x0000002011047810 */ /* 0x000fe20007ffe0ff */
[----:B------:R-:W-:Y:S01]  /*0380*/  IMAD R14, R3, 0x80, R16 ;  /* 0x00000080030e7824 */ /* 0x000fe200078e0210 */
[----:B------:R-:W-:-:S07]  /*0390*/  IADD3 R5, PT, PT, R16, 0x400, RZ ;  /* 0x0000040010057810 */ /* 0x000fce0007ffe0ff */
.L_x_6:
[----:B0-----:R-:W0:Y:S01]  /*03a0*/  LDC.64 R10, c[0x0][0x380] ;  /* 0x0000e000ff0a7b82 */ /* 0x001e220000000a00 */
[----:B------:R-:W1:Y:S01]  /*03b0*/  LDCU UR5, c[0x0][0x398] ;  /* 0x00007300ff0577ac */ /* 0x000e620008000800 */
[C---:B------:R-:W-:Y:S02]  /*03c0*/  IMAD R27, R0.reuse, UR4, R3 ;  /* 0x00000004001b7c24 */ /* 0x040fe4000f8e0203 */
[----:B------:R-:W-:-:S04]  /*03d0*/  IMAD R23, R0, UR4, R19 ;  /* 0x0000000400177c24 */ /* 0x000fc8000f8e0213 */
[----:B------:R-:W2:Y:S01]  /*03e0*/  LDC.64 R8, c[0x0][0x388] ;  /* 0x0000e200ff087b82 */ /* 0x000ea20000000a00 */
[----:B-1----:R-:W-:Y:S02]  /*03f0*/  IMAD R27, R27, UR5, R18 ;  /* 0x000000051b1b7c24 */ /* 0x002fe4000f8e0212 */
[----:B0-----:R-:W-:-:S06]  /*0400*/  IMAD.WIDE R10, R23, 0x4, R10 ;  /* 0x00000004170a7825 */ /* 0x001fcc00078e020a */
[----:B------:R-:W3:Y:S01]  /*0410*/  LDG.E R10, desc[UR8][R10.64] ;  /* 0x000000080a0a7981 */ /* 0x000ee2000c1e1900 */
[----:B--2---:R-:W-:-:S06]  /*0420*/  IMAD.WIDE R8, R27, 0x4, R8 ;  /* 0x000000041b087825 */ /* 0x004fcc00078e0208 */
[----:B------:R-:W2:Y:S01]  /*0430*/  LDG.E R9, desc[UR8][R8.64] ;  /* 0x0000000808097981 */ /* 0x000ea2000c1e1900 */
[----:B------:R-:W-:Y:S01]  /*0440*/  ISETP.GE.U32.AND P1, PT, R0, 0x10, PT ;  /* 0x000000100000780c */ /* 0x000fe20003f26070 */
[----:B------:R-:W-:Y:S01]  /*0450*/  UIADD3 UR4, UPT, UPT, UR4, 0x1, URZ ;  /* 0x0000000104047890 */ /* 0x000fe2000fffe0ff */
[----:B------:R-:W-:-:S05]  /*0460*/  MOV R20, RZ ;  /* 0x000000ff00147202 */ /* 0x000fca0000000f00 */
[----:B------:R-:W-:Y:S01]  /*0470*/  ISETP.NE.AND P0, PT, R2, UR4, PT ;  /* 0x0000000402007c0c */ /* 0x000fe2000bf05270 */
[----:B---3--:R0:W-:Y:S04]  /*0480*/  STS [R15], R10 ;  /* 0x0000000a0f007388 */ /* 0x0081e80000000800 */
[----:B--2---:R0:W-:Y:S01]  /*0490*/  STS [R14], R9 ;  /* 0x000000090e007388 */ /* 0x0041e20000000800 */
[----:B------:R-:W-:Y:S06]  /*04a0*/  BAR.SYNC.DEFER_BLOCKING 0x0 ;  /* 0x0000000000007b1d */ /* 0x000fec0000010000 */
[----:B------:R-:W-:Y:S05]  /*04b0*/  @!P1 BRA `(.L_x_1) ;  /* 0x0000000000b89947 */ /* 0x000fea0003800000 */
[----:B------:R-:W-:Y:S01]  /*04c0*/  LOP3.LUT R23, R0, 0xfffffff0, RZ, 0xc0, !PT ;  /* 0xfffffff000177812 */ /* 0x000fe200078ec0ff */
[----:B------:R-:W-:Y:S01]  /*04d0*/  IMAD.MOV.U32 R20, RZ, RZ, R4 ;  /* 0x000000ffff147224 */ /* 0x000fe200078e0004 */
[----:B------:R-:W-:Y:S02]  /*04e0*/  MOV R22, R5 ;  /* 0x0000000500167202 */ /* 0x000fe40000000f00 */
[----:B------:R-:W-:-:S07]  /*04f0*/  IADD3 R23, PT, PT, -R23, RZ, RZ ;  /* 0x000000ff17177210 */ /* 0x000fce0007ffe1ff */
.L_x_2:
[----:B------:R-:W-:Y:S01]  /*0500*/  LDS R24, [R22+-0x400] ;  /* 0xfffc000016187984 */ /* 0x000fe20000000800 */
[----:B------:R-:W-:-:S03]  /*0510*/  IADD3 R23, PT, PT, R23, 0x10, RZ ;  /* 0x0000001017177810 */ /* 0x000fc60007ffe0ff */
[----:B0-----:R-:W0:Y:S01]  /*0520*/  LDS.128 R8, [R20+-0x20] ;  /* 0xffffe00014087984 */ /* 0x001e220000000c00 */
[----:B------:R-:W-:-:S03]  /*0530*/  ISETP.NE.AND P1, PT, R23, RZ, PT ;  /* 0x000000ff1700720c */ /* 0x000fc60003f25270 */
[----:B------:R-:W1:Y:S01]  /*0540*/  LDS R27, [R22+-0x380] ;  /* 0xfffc8000161b7984 */ /* 0x000e620000000800 */
[----:B0-----:R-:W-:-:S03]  /*0550*/  FFMA R8, R8, R24, R25 ;  /* 0x0000001808087223 */ /* 0x001fc60000000019 */
[----:B------:R-:W0:Y:S01]  /*0560*/  LDS R24, [R22+-0x300] ;  /* 0xfffd000016187984 */ /* 0x000e220000000800 */
[----:B-1----:R-:W-:-:S03]  /*0570*/  FFMA R9, R27, R9, R8 ;  /* 0x000000091b097223 */ /* 0x002fc60000000008 */
[----:B------:R-:W1:Y:S04]  /*0580*/  LDS R25, [R22+-0x280] ;  /* 0xfffd800016197984 */ /* 0x000e680000000800 */
[----:B------:R-:W-:Y:S01]  /*0590*/  LDS R27, [R22+-0x180] ;  /* 0xfffe8000161b7984 */ /* 0x000fe20000000800 */
[----:B0-----:R-:W-:-:S03]  /*05a0*/  FFMA R10, R24, R10, R9 ;  /* 0x0000000a180a7223 */ /* 0x001fc60000000009 */
[----:B------:R-:W-:Y:S01]  /*05b0*/  LDS R24, [R22+-0x200] ;  /* 0xfffe000016187984 */ /* 0x000fe20000000800 */
[----:B-1----:R-:W-:-:S03]  /*05c0*/  FFMA R25, R25, R11, R10 ;  /* 0x0000000b19197223 */ /* 0x002fc6000000000a */
[----:B------:R-:W0:Y:S02]  /*05d0*/  LDS.128 R8, [R20+-0x10] ;  /* 0xfffff00014087984 */ /* 0x000e240000000c00 */
[----:B0-----:R-:W-:Y:S02]  /*05e0*/  FFMA R8, R8, R24, R25 ;  /* 0x0000001808087223 */ /* 0x001fe40000000019 */
[----:B------:R-:W0:Y:S02]  /*05f0*/  LDS R24, [R22+-0x100] ;  /* 0xffff000016187984 */ /* 0x000e240000000800 */
[----:B------:R-:W-:Y:S02]  /*0600*/  FFMA R9, R27, R9, R8 ;  /* 0x000000091b097223 */ /* 0x000fe40000000008 */
[----:B------:R-:W1:Y:S04]  /*0610*/  LDS R25, [R22+-0x80] ;  /* 0xffff800016197984 */ /* 0x000e680000000800 */
[----:B------:R-:W-:Y:S01]  /*0620*/  LDS R27, [R22+0x80] ;  /* 0x00008000161b7984 */ /* 0x000fe20000000800 */
[----:B0-----:R-:W-:-:S03]  /*0630*/  FFMA R10, R24, R10, R9 ;  /* 0x0000000a180a7223 */ /* 0x001fc60000000009 */
[----:B------:R-:W-:Y:S01]  /*0640*/  LDS R24, [R22] ;  /* 0x0000000016187984 */ /* 0x000fe20000000800 */
[----:B-1----:R-:W-:-:S03]  /*0650*/  FFMA R25, R25, R11, R10 ;  /* 0x0000000b19197223 */ /* 0x002fc6000000000a */
[----:B------:R-:W0:Y:S02]  /*0660*/  LDS.128 R8, [R20] ;  /* 0x0000000014087984 */ /* 0x000e240000000c00 */
[----:B0-----:R-:W-:Y:S02]  /*0670*/  FFMA R8, R8, R24, R25 ;  /* 0x0000001808087223 */ /* 0x001fe40000000019 */
[----:B------:R-:W0:Y:S02]  /*0680*/  LDS R24, [R22+0x100] ;  /* 0x0001000016187984 */ /* 0x000e240000000800 */
[----:B------:R-:W-:Y:S02]  /*0690*/  FFMA R9, R27, R9, R8 ;  /* 0x000000091b097223 */ /* 0x000fe40000000008 */
[----:B------:R-:W1:Y:S04]  /*06a0*/  LDS R25, [R22+0x180] ;  /* 0x0001800016197984 */ /* 0x000e680000000800 */
[----:B------:R-:W-:Y:S01]  /*06b0*/  LDS R27, [R22+0x280] ;  /* 0x00028000161b7984 */ /* 0x000fe20000000800 */
[----:B0-----:R-:W-:-:S03]  /*06c0*/  FFMA R10, R24, R10, R9 ;  /* 0x0000000a180a7223 */ /* 0x001fc60000000009 */
[----:B------:R-:W-:Y:S01]  /*06d0*/  LDS R24, [R22+0x200] ;  /* 0x0002000016187984 */ /* 0x000fe20000000800 */
[----:B-1----:R-:W-:-:S03]  /*06e0*/  FFMA R25, R25, R11, R10 ;  /* 0x0000000b19197223 */ /* 0x002fc6000000000a */
[----:B------:R0:W1:Y:S02]  /*06f0*/  LDS.128 R8, [R20+0x10] ;  /* 0x0000100014087984 */ /* 0x0000640000000c00 */
[----:B0-----:R-:W-:Y:S01]  /*0700*/  IADD3 R20, PT, PT, R20, 0x40, RZ ;  /* 0x0000004014147810 */ /* 0x001fe20007ffe0ff */
[----:B-1----:R-:W-:Y:S02]  /*0710*/  FFMA R8, R8, R24, R25 ;  /* 0x0000001808087223 */ /* 0x002fe40000000019 */
[----:B------:R-:W0:Y:S02]  /*0720*/  LDS R24, [R22+0x300] ;  /* 0x0003000016187984 */ /* 0x000e240000000800 */
[----:B------:R-:W-:Y:S02]  /*0730*/  FFMA R9, R27, R9, R8 ;  /* 0x000000091b097223 */ /* 0x000fe40000000008 */
[----:B------:R1:W2:Y:S02]  /*0740*/  LDS R25, [R22+0x380] ;  /* 0x0003800016197984 */ /* 0x0002a40000000800 */
[----:B-1----:R-:W-:-:S02]  /*0750*/  VIADD R22, R22, 0x800 ;  /* 0x0000080016167836 */ /* 0x002fc40000000000 */
[----:B0-----:R-:W-:-:S04]  /*0760*/  FFMA R10, R24, R10, R9 ;  /* 0x0000000a180a7223 */ /* 0x001fc80000000009 */
[----:B--2---:R-:W-:Y:S01]  /*0770*/  FFMA R25, R25, R11, R10 ;  /* 0x0000000b19197223 */ /* 0x004fe2000000000a */
[----:B------:R-:W-:Y:S06]  /*0780*/  @P1 BRA `(.L_x_2) ;  /* 0xfffffffc005c1947 */ /* 0x000fec000383ffff */
[----:B------:R-:W-:-:S07]  /*0790*/  MOV R20, R7 ;  /* 0x0000000700147202 */ /* 0x000fce0000000f00 */
.L_x_1:
[----:B------:R-:W-:-:S13]  /*07a0*/  ISETP.NE.AND P1, PT, R13, RZ, PT ;  /* 0x000000ff0d00720c */ /* 0x000fda0003f25270 */
[----:B------:R-:W-:Y:S05]  /*07b0*/  @!P1 BRA `(.L_x_3) ;  /* 0x0000000000dc9947 */ /* 0x000fea0003800000 */
[----:B------:R-:W-:Y:S02]  /*07c0*/  IADD3 R8, PT, PT, R13, -0x1, RZ ;  /* 0xffffffff0d087810 */ /* 0x000fe40007ffe0ff */
[----:B------:R-:W-:Y:S02]  /*07d0*/  ISETP.NE.AND P2, PT, R12, RZ, PT ;  /* 0x000000ff0c00720c */ /* 0x000fe40003f45270 */
[----:B------:R-:W-:-:S13]  /*07e0*/  ISETP.GE.U32.AND P1, PT, R8, 0x7, PT ;  /* 0x000000070800780c */ /* 0x000fda0003f26070 */
[----:B------:R-:W-:Y:S05]  /*07f0*/  @!P1 BRA `(.L_x_4) ;  /* 0x0000000000549947 */ /* 0x000fea0003800000 */
[C---:B------:R-:W-:Y:S01]  /*0800*/  LEA R22, R20.reuse, R16, 0x7 ;  /* 0x0000001014167211 */ /* 0x040fe200078e38ff */
[C---:B------:R-:W-:Y:S01]  /*0810*/  IMAD R23, R20.reuse, 0x4, R17 ;  /* 0x0000000414177824 */ /* 0x040fe200078e0211 */
[----:B------:R-:W-:-:S03]  /*0820*/  IADD3 R20, PT, PT, R20, 0x8, RZ ;  /* 0x0000000814147810 */ /* 0x000fc60007ffe0ff */
[----:B------:R-:W-:Y:S04]  /*0830*/  LDS R24, [R22] ;  /* 0x0000000016187984 */ /* 0x000fe80000000800 */
[----:B0-----:R-:W0:Y:S04]  /*0840*/  LDS.128 R8, [R23] ;  /* 0x0000000017087984 */ /* 0x001e280000000c00 */
[----:B------:R-:W1:Y:S04]  /*0850*/  LDS R27, [R22+0x80] ;  /* 0x00008000161b7984 */ /* 0x000e680000000800 */
[----:B------:R-:W-:Y:S04]  /*0860*/  LDS R29, [R22+0x180] ;  /* 0x00018000161d7984 */ /* 0x000fe80000000800 */
[----:B------:R-:W-:Y:S01]  /*0870*/  LDS R26, [R22+0x380] ;  /* 0x00038000161a7984 */ /* 0x000fe20000000800 */
[----:B0-----:R-:W-:-:S03]  /*0880*/  FFMA R8, R8, R24, R25 ;  /* 0x0000001808087223 */ /* 0x001fc60000000019 */
[----:B------:R-:W0:Y:S01]  /*0890*/  LDS R24, [R22+0x100] ;  /* 0x0001000016187984 */ /* 0x000e220000000800 */
[----:B-1----:R-:W-:-:S03]  /*08a0*/  FFMA R9, R27, R9, R8 ;  /* 0x000000091b097223 */ /* 0x002fc60000000008 */
[----:B------:R-:W-:Y:S04]  /*08b0*/  LDS R25, [R22+0x200] ;  /* 0x0002000016197984 */ /* 0x000fe80000000800 */
[----:B------:R-:W-:Y:S01]  /*08c0*/  LDS R27, [R22+0x280] ;  /* 0x00028000161b7984 */ /* 0x000fe20000000800 */
[----:B0-----:R-:W-:-:S03]  /*08d0*/  FFMA R10, R24, R10, R9 ;  /* 0x0000000a180a7223 */ /* 0x001fc60000000009 */
[----:B------:R-:W-:Y:S01]  /*08e0*/  LDS R24, [R22+0x300] ;  /* 0x0003000016187984 */ /* 0x000fe20000000800 */
[----:B------:R-:W-:-:S03]  /*08f0*/  FFMA R29, R29, R11, R10 ;  /* 0x0000000b1d1d7223 */ /* 0x000fc6000000000a */
[----:B------:R-:W0:Y:S02]  /*0900*/  LDS.128 R8, [R23+0x10] ;  /* 0x0000100017087984 */ /* 0x000e240000000c00 */
[----:B0-----:R-:W-:-:S04]  /*0910*/  FFMA R8, R8, R25, R29 ;  /* 0x0000001908087223 */ /* 0x001fc8000000001d */
[----:B------:R-:W-:-:S04]  /*0920*/  FFMA R9, R27, R9, R8 ;  /* 0x000000091b097223 */ /* 0x000fc80000000008 */
[----:B------:R-:W-:-:S04]  /*0930*/  FFMA R10, R24, R10, R9 ;  /* 0x0000000a180a7223 */ /* 0x000fc80000000009 */
[----:B------:R-:W-:-:S07]  /*0940*/  FFMA R25, R26, R11, R10 ;  /* 0x0000000b1a197223 */ /* 0x000fce000000000a */
.L_x_4:
[----:B------:R-:W-:Y:S05]  /*0950*/  @!P2 BRA `(.L_x_3) ;  /* 0x000000000074a947 */ /* 0x000fea0003800000 */
[----:B------:R-:W-:Y:S02]  /*0960*/  IADD3 R8, PT, PT, R12, -0x1, RZ ;  /* 0xffffffff0c087810 */ /* 0x000fe40007ffe0ff */
[----:B------:R-:W-:Y:S02]  /*0970*/  ISETP.NE.AND P2, PT, R6, RZ, PT ;  /* 0x000000ff0600720c */ /* 0x000fe40003f45270 */
[----:B------:R-:W-:-:S13]  /*0980*/  ISETP.GE.U32.AND P1, PT, R8, 0x3, PT ;  /* 0x000000030800780c */ /* 0x000fda0003f26070 */
[----:B------:R-:W-:Y:S05]  /*0990*/  @!P1 BRA `(.L_x_5) ;  /* 0x0000000000309947 */ /* 0x000fea0003800000 */
[C---:B------:R-:W-:Y:S01]  /*09a0*/  IMAD R8, R20.reuse, 0x4, R17 ;  /* 0x0000000414087824 */ /* 0x040fe200078e0211 */
[C---:B------:R-:W-:Y:S02]  /*09b0*/  LEA R22, R20.reuse, R16, 0x7 ;  /* 0x0000001014167211 */ /* 0x040fe400078e38ff */
[----:B------:R-:W-:-:S03]  /*09c0*/  IADD3 R20, PT, PT, R20, 0x4, RZ ;  /* 0x0000000414147810 */ /* 0x000fc60007ffe0ff */
[----:B------:R-:W-:Y:S04]  /*09d0*/  LDS R23, [R22] ;  /* 0x0000000016177984 */ /* 0x000fe80000000800 */
[----:B0-----:R-:W0:Y:S04]  /*09e0*/  LDS.128 R8, [R8] ;  /* 0x0000000008087984 */ /* 0x001e280000000c00 */
[----:B------:R-:W1:Y:S04]  /*09f0*/  LDS R27, [R22+0x80] ;  /* 0x00008000161b7984 */ /* 0x000e680000000800 */
[----:B------:R-:W2:Y:S04]  /*0a00*/  LDS R26, [R22+0x100] ;  /* 0x00010000161a7984 */ /* 0x000ea80000000800 */
[----:B------:R-:W3:Y:S01]  /*0a10*/  LDS R29, [R22+0x180] ;  /* 0x00018000161d7984 */ /* 0x000ee20000000800 */
[----:B0-----:R-:W-:-:S04]  /*0a20*/  FFMA R24, R8, R23, R25 ;  /* 0x0000001708187223 */ /* 0x001fc80000000019 */
[----:B-1----:R-:W-:-:S04]  /*0a30*/  FFMA R9, R27, R9, R24 ;  /* 0x000000091b097223 */ /* 0x002fc80000000018 */
[----:B--2---:R-:W-:-:S04]  /*0a40*/  FFMA R10, R26, R10, R9 ;  /* 0x0000000a1a0a7223 */ /* 0x004fc80000000009 */
[----:B---3--:R-:W-:-:S07]  /*0a50*/  FFMA R25, R29, R11, R10 ;  /* 0x0000000b1d197223 */ /* 0x008fce000000000a */
.L_x_5:
[----:B------:R-:W-:Y:S05]  /*0a60*/  @!P2 BRA `(.L_x_3) ;  /* 0x000000000030a947 */ /* 0x000fea0003800000 */
[C---:B------:R-:W-:Y:S02]  /*0a70*/  LEA R8, R20.reuse, R17, 0x2 ;  /* 0x0000001114087211 */ /* 0x040fe400078e10ff */
[----:B------:R-:W-:Y:S02]  /*0a80*/  LEA R22, R20, R16, 0x7 ;  /* 0x0000001014167211 */ /* 0x000fe400078e38ff */
[----:B------:R-:W-:Y:S02]  /*0a90*/  ISETP.NE.AND P1, PT, R6, 0x1, PT ;  /* 0x000000010600780c */ /* 0x000fe40003f25270 */
[----:B0-----:R-:W-:Y:S04]  /*0aa0*/  LDS.128 R8, [R8] ;  /* 0x0000000008087984 */ /* 0x001fe80000000c00 */
[----:B------:R-:W0:Y:S02]  /*0ab0*/  LDS R20, [R22] ;  /* 0x0000000016147984 */ /* 0x000e240000000800 */
[----:B0-----:R-:W-:-:S05]  /*0ac0*/  FFMA R25, R8, R20, R25 ;  /* 0x0000001408197223 */ /* 0x001fca0000000019 */
[----:B------:R-:W-:Y:S05]  /*0ad0*/  @!P1 BRA `(.L_x_3) ;  /* 0x0000000000149947 */ /* 0x000fea0003800000 */
[----:B------:R-:W-:Y:S01]  /*0ae0*/  ISETP.NE.AND P1, PT, R6, 0x2, PT ;  /* 0x000000020600780c */ /* 0x000fe20003f25270 */
[----:B------:R-:W0:-:S12]  /*0af0*/  LDS R8, [R22+0x80] ;  /* 0x0000800016087984 */ /* 0x000e180000000800 */
[----:B------:R-:W1:Y:S01]  /*0b00*/  @P1 LDS R20, [R22+0x100] ;  /* 0x0001000016141984 */ /* 0x000e620000000800 */
[----:B0-----:R-:W-:-:S04]  /*0b10*/  FFMA R25, R8, R9, R25 ;  /* 0x0000000908197223 */ /* 0x001fc80000000019 */
[----:B-1----:R-:W-:-:S07]  /*0b20*/  @P1 FFMA R25, R20, R10, R25 ;  /* 0x0000000a14191223 */ /* 0x002fce0000000019 */
.L_x_3:
[----:B------:R-:W-:Y:S05]  /*0b30*/  @P0 BRA `(.L_x_6) ;  /* 0xfffffff800180947 */ /* 0x000fea000383ffff */
.L_x_0:
[----:B------:R-:W1:Y:S01]  /*0b40*/  LDC.64 R2, c[0x0][0x390] ;  /* 0x0000e400ff027b82 */ /* 0x000e620000000a00 */
[----:B------:R-:W2:Y:S02]  /*0b50*/  LDCU UR4, c[0x0][0x39c] ;  /* 0x00007380ff0477ac */ /* 0x000ea40008000800 */
[----:B--2---:R-:W-:-:S04]  /*0b60*/  IMAD R21, R21, UR4, R18 ;  /* 0x0000000415157c24 */ /* 0x004fc8000f8e0212 */
[----:B-1----:R-:W-:Y:S01]  /*0b70*/  IMAD.WIDE R2, R21, 0x4, R2 ;  /* 0x0000000415027825 */ /* 0x002fe200078e0202 */
[----:B------:R-:W-:Y:S06]  /*0b80*/  BAR.SYNC.DEFER_BLOCKING 0x0 ;  /* 0x0000000000007b1d */ /* 0x000fec0000010000 */
[----:B------:R-:W-:Y:S01]  /*0b90*/  STG.E desc[UR8][R2.64], R25 ;  /* 0x0000001902007986 */ /* 0x000fe2000c101908 */
[----:B------:R-:W-:Y:S05]  /*0ba0*/  EXIT ;  /* 0x000000000000794d */ /* 0x000fea0003800000 */
.L_x_7:
[----:B------:R-:W-:-:S00]  /*0bb0*/  BRA `(.L_x_7) ;  /* 0xfffffffc00fc7947 */ /* 0x000fc0000383ffff */
[----:B------:R-:W-:-:S00]  /*0bc0*/  NOP ;  /* 0x0000000000007918 */ /* 0x000fc00000000000 */
        /* <DEDUP_REMOVED lines=11> */
.L_x_15:


//--------------------- .text._Z21matrix_multiplicationPfS_S_jjj --------------------------
	.section	.text._Z21matrix_multiplicationPfS_S_jjj,"ax",@progbits
	.align	128
        .global         _Z21matrix_multiplicationPfS_S_jjj
        .type           _Z21matrix_multiplicationPfS_S_jjj,@function
        .size           _Z21matrix_multiplicationPfS_S_jjj,(.L_x_16 - _Z21matrix_multiplicationPfS_S_jjj)
        .other          _Z21matrix_multiplicationPfS_S_jjj,@"STO_CUDA_ENTRY STV_DEFAULT"
_Z21matrix_multiplicationPfS_S_jjj:
.text._Z21matrix_multiplicationPfS_S_jjj:
[----:B------:R-:W-:Y:S01]  /*0000*/  LDC R1, c[0x0][0x37c] ;  /* 0x0000df00ff017b82 */ /* 0x000fe20000000800 */
[----:B------:R-:W0:Y:S07]  /*0010*/  S2R R3, SR_TID.X ;  /* 0x0000000000037919 */ /* 0x000e2e0000002100 */
[----:B------:R-:W0:Y:S01]  /*0020*/  S2UR UR4, SR_CTAID.X ;  /* 0x00000000000479c3 */ /* 0x000e220000002500 */
[----:B------:R-:W1:Y:S07]  /*0030*/  LDCU UR5, c[0x0][0x3a0] ;  /* 0x00007400ff0577ac */ /* 0x000e6e0008000800 */
[----:B------:R-:W0:Y:S02]  /*0040*/  LDC R0, c[0x0][0x360] ;  /* 0x0000d800ff007b82 */ /* 0x000e240000000800 */
[----:B0-----:R-:W-:-:S05]  /*0050*/  IMAD R0, R0, UR4, R3 ;  /* 0x0000000400007c24 */ /* 0x001fca000f8e0203 */
[----:B-1----:R-:W-:-:S13]  /*0060*/  ISETP.GE.U32.AND P0, PT, R0, UR5, PT ;  /* 0x0000000500007c0c */ /* 0x002fda000bf06070 */
[----:B------:R-:W-:Y:S05]  /*0070*/  @P0 EXIT ;  /* 0x000000000000094d */ /* 0x000fea0003800000 */
[----:B------:R-:W0:Y:S01]  /*0080*/  LDC.64 R12, c[0x0][0x398] ;  /* 0x0000e600ff0c7b82 */ /* 0x000e220000000a00 */
[----:B------:R-:W1:Y:S01]  /*0090*/  LDCU.64 UR4, c[0x0][0x358] ;  /* 0x00006b00ff0477ac */ /* 0x000e620008000a00 */
[----:B------:R-:W-:Y:S01]  /*00a0*/  MOV R28, RZ ;  /* 0x000000ff001c7202 */ /* 0x000fe20000000f00 */
[----:B0-----:R-:W0:Y:S01]  /*00b0*/  I2F.U32.RP R4, R13 ;  /* 0x0000000d00047306 */ /* 0x001e220000209000 */
[----:B------:R-:W-:-:S07]  /*00c0*/  ISETP.NE.U32.AND P0, PT, R13, RZ, PT ;  /* 0x000000ff0d00720c */ /* 0x000fce0003f05070 */
[----:B0-----:R-:W0:Y:S02]  /*00d0*/  MUFU.RCP R4, R4 ;  /* 0x0000000400047308 */ /* 0x001e240000001000 */
[----:B0-----:R-:W-:-:S06]  /*00e0*/  IADD3 R2, PT, PT, R4, 0xffffffe, RZ ;  /* 0x0ffffffe04027810 */ /* 0x001fcc0007ffe0ff */
[----:B------:R0:W2:Y:S02]  /*00f0*/  F2I.FTZ.U32.TRUNC.NTZ R3, R2 ;  /* 0x0000000200037305 */ /* 0x0000a4000021f000 */
[----:B0-----:R-:W-:Y:S01]  /*0100*/  HFMA2 R2, -RZ, RZ, 0, 0 ;  /* 0x00000000ff027431 */ /* 0x001fe200000001ff */
[----:B--2---:R-:W-:-:S05]  /*0110*/  IADD3 R6, PT, PT, RZ, -R3, RZ ;  /* 0x80000003ff067210 */ /* 0x004fca0007ffe0ff */
[----:B------:R-:W-:-:S04]  /*0120*/  IMAD R5, R6, R13, RZ ;  /* 0x0000000d06057224 */ /* 0x000fc800078e02ff */
[----:B------:R-:W-:-:S06]  /*0130*/  IMAD.HI.U32 R3, R3, R5, R2 ;  /* 0x0000000503037227 */ /* 0x000fcc00078e0002 */
[----:B------:R-:W-:-:S05]  /*0140*/  IMAD.HI.U32 R5, R3, R0, RZ ;  /* 0x0000000003057227 */ /* 0x000fca00078e00ff */
[----:B------:R-:W-:-:S05]  /*0150*/  IADD3 R6, PT, PT, -R5, RZ, RZ ;  /* 0x000000ff05067210 */ /* 0x000fca0007ffe1ff */
[----:B------:R-:W-:-:S05]  /*0160*/  IMAD R6, R13, R6, R0 ;  /* 0x000000060d067224 */ /* 0x000fca00078e0200 */
[----:B------:R-:W-:-:S13]  /*0170*/  ISETP.GE.U32.AND P1, PT, R6, R13, PT ;  /* 0x0000000d0600720c */ /* 0x000fda0003f26070 */
[-C--:B------:R-:W-:Y:S02]  /*0180*/  @P1 IADD3 R6, PT, PT, R6, -R13.reuse, RZ ;  /* 0x8000000d06061210 */ /* 0x080fe40007ffe0ff */
[----:B------:R-:W-:Y:S02]  /*0190*/  @P1 IADD3 R5, PT, PT, R5, 0x1, RZ ;  /* 0x0000000105051810 */ /* 0x000fe40007ffe0ff */
[----:B------:R-:W-:Y:S02]  /*01a0*/  ISETP.GE.U32.AND P2, PT, R6, R13, PT ;  /* 0x0000000d0600720c */ /* 0x000fe40003f46070 */
[----:B------:R-:W-:-:S11]  /*01b0*/  ISETP.NE.AND P1, PT, R12, RZ, PT ;  /* 0x000000ff0c00720c */ /* 0x000fd60003f25270 */
[----:B------:R-:W-:Y:S02]  /*01c0*/  @P2 IADD3 R5, PT, PT, R5, 0x1, RZ ;  /* 0x0000000105052810 */ /* 0x000fe40007ffe0ff */
[----:B------:R-:W-:-:S04]  /*01d0*/  @!P0 LOP3.LUT R5, RZ, R13, RZ, 0x33, !PT ;  /* 0x0000000dff058212 */ /* 0x000fc800078e33ff */
[----:B------:R-:W-:Y:S01]  /*01e0*/  IADD3 R2, PT, PT, -R5, RZ, RZ ;  /* 0x000000ff05027210 */ /* 0x000fe20007ffe1ff */
[----:B-1----:R-:W-:Y:S06]  /*01f0*/  @!P1 BRA `(.L_x_8) ;  /* 0x0000000800909947 */ /* 0x002fec0003800000 */
[C---:B------:R-:W-:Y:S01]  /*0200*/  ISETP.GE.U32.AND P0, PT, R12.reuse, 0x10, PT ;  /* 0x000000100c00780c */ /* 0x040fe20003f06070 */
[----:B------:R-:W-:Y:S01]  /*0210*/  IMAD R4, R5, R12, RZ ;  /* 0x0000000c05047224 */ /* 0x000fe200078e02ff */
[----:B------:R-:W-:Y:S01]  /*0220*/  LOP3.LUT R3, R12, 0xf, RZ, 0xc0, !PT ;  /* 0x0000000f0c037812 */ /* 0x000fe200078ec0ff */
[----:B------:R-:W-:Y:S01]  /*0230*/  IMAD R2, R13, R2, R0 ;  /* 0x000000020d027224 */ /* 0x000fe200078e0200 */
[----:B------:R-:W-:Y:S02]  /*0240*/  MOV R28, RZ ;  /* 0x000000ff001c7202 */ /* 0x000fe40000000f00 */
[----:B------:R-:W-:-:S07]  /*0250*/  ISETP.NE.AND P1, PT, R3, RZ, PT ;  /* 0x000000ff0300720c */ /* 0x000fce0003f25270 */
[----:B------:R-:W-:Y:S06]  /*0260*/  @!P0 BRA `(.L_x_9) ;  /* 0x00000004002c8947 */ /* 0x000fec0003800000 */
[----:B------:R-:W-:Y:S01]  /*0270*/  LOP3.LUT R5, R12, 0xfffffff0, RZ, 0xc0, !PT ;  /* 0xfffffff00c057812 */ /* 0x000fe200078ec0ff */
[----:B------:R-:W-:-:S03]  /*0280*/  HFMA2 R28, -RZ, RZ, 0, 0 ;  /* 0x00000000ff1c7431 */ /* 0x000fc600000001ff */
[----:B------:R-:W-:-:S07]  /*0290*/  IADD3 R5, PT, PT, -R5, RZ, RZ ;  /* 0x000000ff05057210 */ /* 0x000fce0007ffe1ff */
.L_x_10:
[----:B------:R-:W0:Y:S08]  /*02a0*/  LDC.64 R14, c[0x0][0x380] ;  /* 0x0000e000ff0e7b82 */ /* 0x000e300000000a00 */
[----:B------:R-:W1:Y:S01]  /*02b0*/  LDC.64 R20, c[0x0][0x388] ;  /* 0x0000e200ff147b82 */ /* 0x000e620000000a00 */
[----:B0-----:R-:W-:-:S05]  /*02c0*/  IMAD.WIDE R14, R4, 0x4, R14 ;  /* 0x00000004040e7825 */ /* 0x001fca00078e020e */
[----:B------:R-:W2:Y:S01]  /*02d0*/  LDG.E R25, desc[UR4][R14.64] ;  /* 0x000000040e197981 */ /* 0x000ea2000c1e1900 */
[----:B-1----:R-:W-:-:S03]  /*02e0*/  IMAD.WIDE R20, R2, 0x4, R20 ;  /* 0x0000000402147825 */ /* 0x002fc600078e0214 */
[----:B------:R-:W3:Y:S04]  /*02f0*/  LDG.E R19, desc[UR4][R14.64+0x4] ;  /* 0x000004040e137981 */ /* 0x000ee8000c1e1900 */
[----:B------:R0:W2:Y:S04]  /*0300*/  LDG.E R24, desc[UR4][R20.64] ;  /* 0x0000000414187981 */ /* 0x0000a8000c1e1900 */
[----:B------:R-:W4:Y:S04]  /*0310*/  LDG.E R11, desc[UR4][R14.64+0x8] ;  /* 0x000008040e0b7981 */ /* 0x000f28000c1e1900 */
[----:B------:R-:W5:Y:S01]  /*0320*/  LDG.E R23, desc[UR4][R14.64+0xc] ;  /* 0x00000c040e177981 */ /* 0x000f62000c1e1900 */
[----:B0-----:R-:W-:-:S03]  /*0330*/  IMAD.WIDE R20, R13, 0x4, R20 ;  /* 0x000000040d147825 */ /* 0x001fc600078e0214 */
[----:B------:R-:W5:Y:S01]  /*0340*/  LDG.E R22, desc[UR4][R14.64+0x10] ;  /* 0x000010040e167981 */ /* 0x000f62000c1e1900 */
[----:B------:R-:W-:-:S03]  /*0350*/  IMAD.WIDE R26, R13, 0x4, R20 ;  /* 0x000000040d1a7825 */ /* 0x000fc600078e0214 */
[----:B------:R-:W3:Y:S04]  /*0360*/  LDG.E R18, desc[UR4][R20.64] ;  /* 0x0000000414127981 */ /* 0x000ee8000c1e1900 */
[----:B------:R0:W4:Y:S04]  /*0370*/  LDG.E R6, desc[UR4][R26.64] ;  /* 0x000000041a067981 */ /* 0x000128000c1e1900 */
[----:B------:R-:W5:Y:S01]  /*0380*/  LDG.E R9, desc[UR4][R14.64+0x14] ;  /* 0x000014040e097981 */ /* 0x000f62000c1e1900 */
[----:B0-----:R-:W-:-:S05]  /*0390*/  IMAD.WIDE R26, R13, 0x4, R26 ;  /* 0x000000040d1a7825 */ /* 0x001fca00078e021a */
[----:B------:R-:W5:Y:S01]  /*03a0*/  LDG.E R8, desc[UR4][R26.64] ;  /* 0x000000041a087981 */ /* 0x000f62000c1e1900 */
[----:B------:R-:W-:-:S05]  /*03b0*/  IMAD.WIDE R16, R13, 0x4, R26 ;  /* 0x000000040d107825 */ /* 0x000fca00078e021a */
[----:B------:R0:W5:Y:S04]  /*03c0*/  LDG.E R7, desc[UR4][R16.64] ;  /* 0x0000000410077981 */ /* 0x000168000c1e1900 */
[----:B------:R-:W5:Y:S01]  /*03d0*/  LDG.E R26, desc[UR4][R14.64+0x1c] ;  /* 0x00001c040e1a7981 */ /* 0x000f62000c1e1900 */
[----:B0-----:R-:W-:-:S05]  /*03e0*/  IMAD.WIDE R16, R13, 0x4, R16 ;  /* 0x000000040d107825 */ /* 0x001fca00078e0210 */
[----:B------:R-:W5:Y:S01]  /*03f0*/  LDG.E R10, desc[UR4][R16.64] ;  /* 0x00000004100a7981 */ /* 0x000f62000c1e1900 */
[----:B------:R-:W-:-:S04]  /*0400*/  IMAD.WIDE R20, R13, 0x4, R16 ;  /* 0x000000040d147825 */ /* 0x000fc800078e0210 */
[----:B--2---:R-:W-:Y:S02]  /*0410*/  FFMA R28, R25, R24, R28 ;  /* 0x00000018191c7223 */ /* 0x004fe4000000001c */
[----:B------:R0:W2:Y:S04]  /*0420*/  LDG.E R25, desc[UR4][R20.64] ;  /* 0x0000000414197981 */ /* 0x0000a8000c1e1900 */
[----:B------:R-:W2:Y:S01]  /*0430*/  LDG.E R24, desc[UR4][R14.64+0x18] ;  /* 0x000018040e187981 */ /* 0x000ea2000c1e1900 */
[----:B0-----:R-:W-:-:S05]  /*0440*/  IMAD.WIDE R20, R13, 0x4, R20 ;  /* 0x000000040d147825 */ /* 0x001fca00078e0214 */
[----:B------:R-:W2:Y:S01]  /*0450*/  LDG.E R27, desc[UR4][R20.64] ;  /* 0x00000004141b7981 */ /* 0x000ea2000c1e1900 */
[----:B------:R-:W-:-:S04]  /*0460*/  IMAD.WIDE R16, R13, 0x4, R20 ;  /* 0x000000040d107825 */ /* 0x000fc800078e0214 */
[----:B---3--:R-:W-:Y:S01]  /*0470*/  FFMA R28, R19, R18, R28 ;  /* 0x00000012131c7223 */ /* 0x008fe2000000001c */
[----:B------:R-:W-:-:S04]  /*0480*/  IMAD.WIDE R18, R13, 0x4, R16 ;  /* 0x000000040d127825 */ /* 0x000fc800078e0210 */
[----:B----4-:R-:W-:Y:S02]  /*0490*/  FFMA R6, R11, R6, R28 ;  /* 0x000000060b067223 */ /* 0x010fe4000000001c */
[----:B------:R0:W3:Y:S01]  /*04a0*/  LDG.E R11, desc[UR4][R16.64] ;  /* 0x00000004100b7981 */ /* 0x0000e2000c1e1900 */
[----:B------:R-:W-:-:S03]  /*04b0*/  IMAD.WIDE R28, R13, 0x4, R18 ;  /* 0x000000040d1c7825 */ /* 0x000fc600078e0212 */
[----:B------:R-:W4:Y:S01]  /*04c0*/  LDG.E R18, desc[UR4][R18.64] ;  /* 0x0000000412127981 */ /* 0x000f22000c1e1900 */
[----:B-----5:R-:W-:Y:S01]  /*04d0*/  FFMA R23, R23, R8, R6 ;  /* 0x0000000817177223 */ /* 0x020fe20000000006 */
[C---:B0-----:R-:W-:Y:S02]  /*04e0*/  IMAD.WIDE R16, R13.reuse, 0x4, R28 ;  /* 0x000000040d107825 */ /* 0x041fe400078e021c */
[----:B------:R0:W5:Y:S02]  /*04f0*/  LDG.E R28, desc[UR4][R28.64] ;  /* 0x000000041c1c7981 */ /* 0x000164000c1e1900 */
[----:B------:R-:W-:Y:S02]  /*0500*/  FFMA R8, R22, R7, R23 ;  /* 0x0000000716087223 */ /* 0x000fe40000000017 */
[----:B------:R-:W5:Y:S04]  /*0510*/  LDG.E R19, desc[UR4][R14.64+0x2c] ;  /* 0x00002c040e137981 */ /* 0x000f68000c1e1900 */
[----:B------:R-:W3:Y:S01]  /*0520*/  LDG.E R22, desc[UR4][R14.64+0x20] ;  /* 0x000020040e167981 */ /* 0x000ee2000c1e1900 */
[----:B------:R-:W-:-:S03]  /*0530*/  IMAD.WIDE R6, R13, 0x4, R16 ;  /* 0x000000040d067825 */ /* 0x000fc600078e0210 */
[----:B------:R-:W4:Y:S04]  /*0540*/  LDG.E R23, desc[UR4][R14.64+0x24] ;  /* 0x000024040e177981 */ /* 0x000f28000c1e1900 */
[----:B------:R-:W5:Y:S01]  /*0550*/  LDG.E R16, desc[UR4][R16.64] ;  /* 0x0000000410107981 */ /* 0x000f62000c1e1900 */
[----:B------:R-:W-:-:S03]  /*0560*/  FFMA R21, R9, R10, R8 ;  /* 0x0000000a09157223 */ /* 0x000fc60000000008 */
[----:B------:R-:W5:Y:S01]  /*0570*/  LDG.E R10, desc[UR4][R14.64+0x28] ;  /* 0x000028040e0a7981 */ /* 0x000f62000c1e1900 */
[----:B------:R-:W-:-:S03]  /*0580*/  IMAD.WIDE R8, R13, 0x4, R6 ;  /* 0x000000040d087825 */ /* 0x000fc600078e0206 */
[----:B------:R-:W5:Y:S04]  /*0590*/  LDG.E R6, desc[UR4][R6.64] ;  /* 0x0000000406067981 */ /* 0x000f68000c1e1900 */
[----:B------:R-:W5:Y:S01]  /*05a0*/  LDG.E R7, desc[UR4][R14.64+0x38] ;  /* 0x000038040e077981 */ /* 0x000f62000c1e1900 */
[----:B--2---:R-:W-:Y:S01]  /*05b0*/  FFMA R25, R24, R25, R21 ;  /* 0x0000001918197223 */ /* 0x004fe20000000015 */
[----:B------:R-:W-:Y:S02]  /*05c0*/  IMAD.WIDE R20, R13, 0x4, R8 ;  /* 0x000000040d147825 */ /* 0x000fe400078e0208 */
[----:B------:R-:W2:Y:S04]  /*05d0*/  LDG.E R8, desc[UR4][R8.64] ;  /* 0x0000000408087981 */ /* 0x000ea8000c1e1900 */
[----:B------:R-:W2:Y:S01]  /*05e0*/  LDG.E R17, desc[UR4][R20.64] ;  /* 0x0000000414117981 */ /* 0x000ea2000c1e1900 */
[----:B0-----:R-:W-:-:S03]  /*05f0*/  FFMA R29, R26, R27, R25 ;  /* 0x0000001b1a1d7223 */ /* 0x001fc60000000019 */
[----:B------:R-:W2:Y:S01]  /*0600*/  LDG.E R27, desc[UR4][R14.64+0x30] ;  /* 0x000030040e1b7981 */ /* 0x000ea2000c1e1900 */
[----:B------:R-:W-:-:S03]  /*0610*/  IMAD.WIDE R24, R13, 0x4, R20 ;  /* 0x000000040d187825 */ /* 0x000fc600078e0214 */
[----:B------:R-:W2:Y:S04]  /*0620*/  LDG.E R26, desc[UR4][R14.64+0x34] ;  /* 0x000034040e1a7981 */ /* 0x000ea8000c1e1900 */
[----:B------:R-:W2:Y:S04]  /*0630*/  LDG.E R24, desc[UR4][R24.64] ;  /* 0x0000000418187981 */ /* 0x000ea8000c1e1900 */
[----:B------:R-:W2:Y:S01]  /*0640*/  LDG.E R9, desc[UR4][R14.64+0x3c] ;  /* 0x00003c040e097981 */ /* 0x000ea2000c1e1900 */
[----:B------:R-:W-:Y:S01]  /*0650*/  IADD3 R5, PT, PT, R5, 0x10, RZ ;  /* 0x0000001005057810 */ /* 0x000fe20007ffe0ff */
[----:B---3--:R-:W-:-:S04]  /*0660*/  FFMA R22, R22, R11, R29 ;  /* 0x0000000b16167223 */ /* 0x008fc8000000001d */
[----:B----4-:R-:W-:Y:S01]  /*0670*/  FFMA R23, R23, R18, R22 ;  /* 0x0000001217177223 */ /* 0x010fe20000000016 */
[----:B------:R-:W-:-:S03]  /*0680*/  ISETP.NE.AND P0, PT, R5, RZ, PT ;  /* 0x000000ff0500720c */ /* 0x000fc60003f05270 */
[----:B-----5:R-:W-:-:S04]  /*0690*/  FFMA R10, R10, R28, R23 ;  /* 0x0000001c0a0a7223 */ /* 0x020fc80000000017 */
[----:B------:R-:W-:Y:S01]  /*06a0*/  FFMA R10, R19, R16, R10 ;  /* 0x00000010130a7223 */ /* 0x000fe2000000000a */
[----:B------:R-:W-:Y:S02]  /*06b0*/  IADD3 R4, PT, PT, R4, 0x10, RZ ;  /* 0x0000001004047810 */ /* 0x000fe40007ffe0ff */
[----:B------:R-:W-:Y:S01]  /*06c0*/  LEA R2, R13, R2, 0x4 ;  /* 0x000000020d027211 */ /* 0x000fe200078e20ff */
[----:B--2---:R-:W-:-:S04]  /*06d0*/  FFMA R27, R27, R6, R10 ;  /* 0x000000061b1b7223 */ /* 0x004fc8000000000a */
[----:B------:R-:W-:-:S04]  /*06e0*/  FFMA R8, R26, R8, R27 ;  /* 0x000000081a087223 */ /* 0x000fc8000000001b */
[----:B------:R-:W-:-:S04]  /*06f0*/  FFMA R8, R7, R17, R8 ;  /* 0x0000001107087223 */ /* 0x000fc80000000008 */
[----:B------:R-:W-:Y:S01]  /*0700*/  FFMA R28, R9, R24, R8 ;  /* 0x00000018091c7223 */ /* 0x000fe20000000008 */
[----:B------:R-:W-:Y:S06]  /*0710*/  @P0 BRA `(.L_x_10) ;  /* 0xfffffff800e00947 */ /* 0x000fec000383ffff */
.L_x_9:
[----:B------:R-:W-:Y:S05]  /*0720*/  @!P1 BRA `(.L_x_8) ;  /* 0x0000000400449947 */ /* 0x000fea0003800000 */
[----:B------:R-:W-:Y:S02]  /*0730*/  ISETP.GE.U32.AND P0, PT, R3, 0x8, PT ;  /* 0x000000080300780c */ /* 0x000fe40003f06070 */
[----:B------:R-:W-:-:S04]  /*0740*/  LOP3.LUT R26, R12, 0x7, RZ, 0xc0, !PT ;  /* 0x000000070c1a7812 */ /* 0x000fc800078ec0ff */
[----:B------:R-:W-:-:S07]  /*0750*/  ISETP.NE.AND P1, PT, R26, RZ, PT ;  /* 0x000000ff1a00720c */ /* 0x000fce0003f25270 */
[----:B------:R-:W-:Y:S06]  /*0760*/  @!P0 BRA `(.L_x_11) ;  /* 0x0000000000948947 */ /* 0x000fec0003800000 */
[----:B------:R-:W0:Y:S08]  /*0770*/  LDC.64 R14, c[0x0][0x388] ;  /* 0x0000e200ff0e7b82 */ /* 0x000e300000000a00 */
[----:B------:R-:W1:Y:S01]  /*0780*/  LDC.64 R6, c[0x0][0x380] ;  /* 0x0000e000ff067b82 */ /* 0x000e620000000a00 */
[----:B0-----:R-:W-:-:S05]  /*0790*/  IMAD.WIDE R14, R2, 0x4, R14 ;  /* 0x00000004020e7825 */ /* 0x001fca00078e020e */
[----:B------:R0:W2:Y:S01]  /*07a0*/  LDG.E R3, desc[UR4][R14.64] ;  /* 0x000000040e037981 */ /* 0x0000a2000c1e1900 */
[----:B------:R-:W-:-:S04]  /*07b0*/  IMAD.WIDE R20, R13, 0x4, R14 ;  /* 0x000000040d147825 */ /* 0x000fc800078e020e */
[----:B-1----:R-:W-:-:S04]  /*07c0*/  IMAD.WIDE R6, R4, 0x4, R6 ;  /* 0x0000000404067825 */ /* 0x002fc800078e0206 */
[C---:B------:R-:W-:Y:S01]  /*07d0*/  IMAD.WIDE R16, R13.reuse, 0x4, R20 ;  /* 0x000000040d107825 */ /* 0x040fe200078e0214 */
[----:B------:R-:W2:Y:S04]  /*07e0*/  LDG.E R5, desc[UR4][R6.64] ;  /* 0x0000000406057981 */ /* 0x000ea8000c1e1900 */
[----:B------:R-:W3:Y:S01]  /*07f0*/  LDG.E R20, desc[UR4][R20.64] ;  /* 0x0000000414147981 */ /* 0x000ee2000c1e1900 */
[----:B------:R-:W-:-:S03]  /*0800*/  IMAD.WIDE R18, R13, 0x4, R16 ;  /* 0x000000040d127825 */ /* 0x000fc600078e0210 */
[----:B------:R1:W4:Y:S01]  /*0810*/  LDG.E R23, desc[UR4][R16.64] ;  /* 0x0000000410177981 */ /* 0x000322000c1e1900 */
[----:B------:R-:W-:-:S03]  /*0820*/  IMAD.WIDE R8, R13, 0x4, R18 ;  /* 0x000000040d087825 */ /* 0x000fc600078e0212 */
[----:B------:R-:W4:Y:S04]  /*0830*/  LDG.E R22, desc[UR4][R6.64+0x8] ;  /* 0x0000080406167981 */ /* 0x000f28000c1e1900 */
[----:B------:R-:W3:Y:S01]  /*0840*/  LDG.E R21, desc[UR4][R6.64+0x4] ;  /* 0x0000040406157981 */ /* 0x000ee2000c1e1900 */
[----:B------:R-:W-:-:S03]  /*0850*/  IMAD.WIDE R10, R13, 0x4, R8 ;  /* 0x000000040d0a7825 */ /* 0x000fc600078e0208 */
[----:B------:R-:W5:Y:S04]  /*0860*/  LDG.E R19, desc[UR4][R18.64] ;  /* 0x0000000412137981 */ /* 0x000f68000c1e1900 */
[----:B------:R-:W5:Y:S01]  /*0870*/  LDG.E R24, desc[UR4][R6.64+0xc] ;  /* 0x00000c0406187981 */ /* 0x000f62000c1e1900 */
[----:B0-----:R-:W-:-:S03]  /*0880*/  IMAD.WIDE R14, R13, 0x4, R10 ;  /* 0x000000040d0e7825 */ /* 0x001fc600078e020a */
[----:B------:R-:W5:Y:S04]  /*0890*/  LDG.E R8, desc[UR4][R8.64] ;  /* 0x0000000408087981 */ /* 0x000f68000c1e1900 */
[----:B------:R-:W5:Y:S01]  /*08a0*/  LDG.E R25, desc[UR4][R6.64+0x10] ;  /* 0x0000100406197981 */ /* 0x000f62000c1e1900 */
[----:B-1----:R-:W-:-:S03]  /*08b0*/  IMAD.WIDE R16, R13, 0x4, R14 ;  /* 0x000000040d107825 */ /* 0x002fc600078e020e */
[----:B------:R-:W5:Y:S04]  /*08c0*/  LDG.E R10, desc[UR4][R10.64] ;  /* 0x000000040a0a7981 */ /* 0x000f68000c1e1900 */
[----:B------:R-:W5:Y:S04]  /*08d0*/  LDG.E R29, desc[UR4][R6.64+0x14] ;  /* 0x00001404061d7981 */ /* 0x000f68000c1e1900 */
[----:B------:R-:W5:Y:S04]  /*08e0*/  LDG.E R27, desc[UR4][R14.64] ;  /* 0x000000040e1b7981 */ /* 0x000f68000c1e1900 */
[----:B------:R-:W5:Y:S04]  /*08f0*/  LDG.E R18, desc[UR4][R6.64+0x1c] ;  /* 0x00001c0406127981 */ /* 0x000f68000c1e1900 */
[----:B------:R-:W5:Y:S04]  /*0900*/  LDG.E R17, desc[UR4][R16.64] ;  /* 0x0000000410117981 */ /* 0x000f68000c1e1900 */
[----:B------:R-:W5:Y:S01]  /*0910*/  LDG.E R14, desc[UR4][R6.64+0x18] ;  /* 0x00001804060e7981 */ /* 0x000f62000c1e1900 */
[----:B------:R-:W-:-:S02]  /*0920*/  IADD3 R4, PT, PT, R4, 0x8, RZ ;  /* 0x0000000804047810 */ /* 0x000fc40007ffe0ff */
[----:B------:R-:W-:Y:S01]  /*0930*/  LEA R2, R13, R2, 0x3 ;  /* 0x000000020d027211 */ /* 0x000fe200078e18ff */
[----:B--2---:R-:W-:-:S04]  /*0940*/  FFMA R28, R5, R3, R28 ;  /* 0x00000003051c7223 */ /* 0x004fc8000000001c */
[----:B---3--:R-:W-:-:S04]  /*0950*/  FFMA R21, R21, R20, R28 ;  /* 0x0000001415157223 */ /* 0x008fc8000000001c */
[----:B----4-:R-:W-:-:S04]  /*0960*/  FFMA R21, R22, R23, R21 ;  /* 0x0000001716157223 */ /* 0x010fc80000000015 */
[----:B-----5:R-:W-:-:S04]  /*0970*/  FFMA R24, R24, R19, R21 ;  /* 0x0000001318187223 */ /* 0x020fc80000000015 */
[----:B------:R-:W-:-:S04]  /*0980*/  FFMA R8, R25, R8, R24 ;  /* 0x0000000819087223 */ /* 0x000fc80000000018 */
[----:B------:R-:W-:-:S04]  /*0990*/  FFMA R29, R29, R10, R8 ;  /* 0x0000000a1d1d7223 */ /* 0x000fc80000000008 */
[----:B------:R-:W-:-:S04]  /*09a0*/  FFMA R27, R14, R27, R29 ;  /* 0x0000001b0e1b7223 */ /* 0x000fc8000000001d */
[----:B------:R-:W-:-:S07]  /*09b0*/  FFMA R28, R18, R17, R27 ;  /* 0x00000011121c7223 */ /* 0x000fce000000001b */
.L_x_11:
[----:B------:R-:W-:Y:S05]  /*09c0*/  @!P1 BRA `(.L_x_8) ;  /* 0x00000000009c9947 */ /* 0x000fea0003800000 */
[----:B------:R-:W-:Y:S02]  /*09d0*/  ISETP.GE.U32.AND P0, PT, R26, 0x4, PT ;  /* 0x000000041a00780c */ /* 0x000fe40003f06070 */
[----:B------:R-:W-:-:S04]  /*09e0*/  LOP3.LUT R12, R12, 0x3, RZ, 0xc0, !PT ;  /* 0x000000030c0c7812 */ /* 0x000fc800078ec0ff */
[----:B------:R-:W-:-:S07]  /*09f0*/  ISETP.NE.AND P1, PT, R12, RZ, PT ;  /* 0x000000ff0c00720c */ /* 0x000fce0003f25270 */
[----:B------:R-:W-:Y:S06]  /*0a00*/  @!P0 BRA `(.L_x_12) ;  /* 0x0000000000548947 */ /* 0x000fec0003800000 */
[----:B------:R-:W0:Y:S08]  /*0a10*/  LDC.64 R8, c[0x0][0x388] ;  /* 0x0000e200ff087b82 */ /* 0x000e300000000a00 */
[----:B------:R-:W1:Y:S01]  /*0a20*/  LDC.64 R6, c[0x0][0x380] ;  /* 0x0000e000ff067b82 */ /* 0x000e620000000a00 */
[----:B0-----:R-:W-:-:S04]  /*0a30*/  IMAD.WIDE R10, R2, 0x4, R8 ;  /* 0x00000004020a7825 */ /* 0x001fc800078e0208 */
[----:B------:R-:W-:Y:S02]  /*0a40*/  IMAD.WIDE R14, R13, 0x4, R10 ;  /* 0x000000040d0e7825 */ /* 0x000fe400078e020a */
[----:B------:R-:W2:Y:S02]  /*0a50*/  LDG.E R10, desc[UR4][R10.64] ;  /* 0x000000040a0a7981 */ /* 0x000ea4000c1e1900 */
[----:B-1----:R-:W-:-:S04]  /*0a60*/  IMAD.WIDE R6, R4, 0x4, R6 ;  /* 0x0000000404067825 */ /* 0x002fc800078e0206 */
[C---:B------:R-:W-:Y:S01]  /*0a70*/  IMAD.WIDE R16, R13.reuse, 0x4, R14 ;  /* 0x000000040d107825 */ /* 0x040fe200078e020e */
[----:B------:R-:W2:Y:S04]  /*0a80*/  LDG.E R3, desc[UR4][R6.64] ;  /* 0x0000000406037981 */ /* 0x000ea8000c1e1900 */
[----:B------:R-:W3:Y:S01]  /*0a90*/  LDG.E R14, desc[UR4][R14.64] ;  /* 0x000000040e0e7981 */ /* 0x000ee2000c1e1900 */
[----:B------:R-:W-:-:S03]  /*0aa0*/  IMAD.WIDE R8, R13, 0x4, R16 ;  /* 0x000000040d087825 */ /* 0x000fc600078e0210 */
[----:B------:R-:W3:Y:S04]  /*0ab0*/  LDG.E R18, desc[UR4][R6.64+0x4] ;  /* 0x0000040406127981 */ /* 0x000ee8000c1e1900 */
[----:B------:R-:W4:Y:S04]  /*0ac0*/  LDG.E R5, desc[UR4][R16.64] ;  /* 0x0000000410057981 */ /* 0x000f28000c1e1900 */
[----:B------:R-:W4:Y:S04]  /*0ad0*/  LDG.E R20, desc[UR4][R6.64+0x8] ;  /* 0x0000080406147981 */ /* 0x000f28000c1e1900 */
[----:B------:R-:W5:Y:S04]  /*0ae0*/  LDG.E R22, desc[UR4][R6.64+0xc] ;  /* 0x00000c0406167981 */ /* 0x000f68000c1e1900 */
[----:B------:R-:W5:Y:S01]  /*0af0*/  LDG.E R8, desc[UR4][R8.64] ;  /* 0x0000000408087981 */ /* 0x000f62000c1e1900 */
[----:B------:R-:W-:-:S02]  /*0b00*/  IADD3 R4, PT, PT, R4, 0x4, RZ ;  /* 0x0000000404047810 */ /* 0x000fc40007ffe0ff */
[----:B------:R-:W-:Y:S01]  /*0b10*/  LEA R2, R13, R2, 0x2 ;  /* 0x000000020d027211 */ /* 0x000fe200078e10ff */
[----:B--2---:R-:W-:-:S04]  /*0b20*/  FFMA R3, R3, R10, R28 ;  /* 0x0000000a03037223 */ /* 0x004fc8000000001c */
[----:B---3--:R-:W-:-:S04]  /*0b30*/  FFMA R3, R18, R14, R3 ;  /* 0x0000000e12037223 */ /* 0x008fc80000000003 */
[----:B----4-:R-:W-:-:S04]  /*0b40*/  FFMA R3, R20, R5, R3 ;  /* 0x0000000514037223 */ /* 0x010fc80000000003 */
[----:B-----5:R-:W-:-:S07]  /*0b50*/  FFMA R28, R22, R8, R3 ;  /* 0x00000008161c7223 */ /* 0x020fce0000000003 */
.L_x_12:
[----:B------:R-:W-:Y:S05]  /*0b60*/  @!P1 BRA `(.L_x_8) ;  /* 0x0000000000349947 */ /* 0x000fea0003800000 */
[----:B------:R-:W0:Y:S01]  /*0b70*/  LDC.64 R6, c[0x0][0x380] ;  /* 0x0000e000ff067b82 */ /* 0x000e220000000a00 */
[----:B------:R-:W-:-:S07]  /*0b80*/  IADD3 R12, PT, PT, -R12, RZ, RZ ;  /* 0x000000ff0c0c7210 */ /* 0x000fce0007ffe1ff */
[----:B------:R-:W1:Y:S02]  /*0b90*/  LDC.64 R10, c[0x0][0x388] ;  /* 0x0000e200ff0a7b82 */ /* 0x000e640000000a00 */
.L_x_13:
[----:B0-----:R-:W-:-:S04]  /*0ba0*/  IMAD.WIDE R8, R4, 0x4, R6 ;  /* 0x0000000404087825 */ /* 0x001fc800078e0206 */
[----:B-1----:R-:W-:Y:S02]  /*0bb0*/  IMAD.WIDE R14, R2, 0x4, R10 ;  /* 0x00000004020e7825 */ /* 0x002fe400078e020a */
[----:B------:R-:W2:Y:S04]  /*0bc0*/  LDG.E R9, desc[UR4][R8.64] ;  /* 0x0000000408097981 */ /* 0x000ea8000c1e1900 */
[----:B------:R-:W2:Y:S01]  /*0bd0*/  LDG.E R14, desc[UR4][R14.64] ;  /* 0x000000040e0e7981 */ /* 0x000ea2000c1e1900 */
[----:B------:R-:W-:Y:S02]  /*0be0*/  IADD3 R12, PT, PT, R12, 0x1, RZ ;  /* 0x000000010c0c7810 */ /* 0x000fe40007ffe0ff */
[----:B------:R-:W-:Y:S02]  /*0bf0*/  IADD3 R4, PT, PT, R4, 0x1, RZ ;  /* 0x0000000104047810 */ /* 0x000fe40007ffe0ff */
[----:B------:R-:W-:-:S02]  /*0c00*/  ISETP.NE.AND P0, PT, R12, RZ, PT ;  /* 0x000000ff0c00720c */ /* 0x000fc40003f05270 */
[----:B------:R-:W-:Y:S01]  /*0c10*/  IADD3 R2, PT, PT, R2, R13, RZ ;  /* 0x0000000d02027210 */ /* 0x000fe20007ffe0ff */
[----:B--2---:R-:W-:-:S10]  /*0c20*/  FFMA R28, R9, R14, R28 ;  /* 0x0000000e091c7223 */ /* 0x004fd4000000001c */
[----:B------:R-:W-:Y:S05]  /*0c30*/  @P0 BRA `(.L_x_13) ;  /* 0xfffffffc00d80947 */ /* 0x000fea000383ffff */
.L_x_8:
[----:B------:R-:W0:Y:S02]  /*0c40*/  LDC.64 R2, c[0x0][0x390] ;  /* 0x0000e400ff027b82 */ /* 0x000e240000000a00 */
[----:B0-----:R-:W-:-:S05]  /*0c50*/  IMAD.WIDE R2, R0, 0x4, R2 ;  /* 0x0000000400027825 */ /* 0x001fca00078e0202 */
[----:B------:R-:W-:Y:S01]  /*0c60*/  STG.E desc[UR4][R2.64], R28 ;  /* 0x0000001c02007986 */ /* 0x000fe2000c101904 */
[----:B------:R-:W-:Y:S05]  /*0c70*/  EXIT ;  /* 0x000000000000794d */ /* 0x000fea0003800000 */
.L_x_14:
        /* <DEDUP_REMOVED lines=16> */
.L_x_16:


//--------------------- .nv.shared._Z27tiled_matrix_multiplicationPfS_S_ii --------------------------
	.section	.nv.shared._Z27tiled_matrix_multiplicationPfS_S_ii,"aw",@nobits
	.sectionflags	@""
	.align	4
.nv.shared._Z27tiled_matrix_multiplicationPfS_S_ii:
	.zero		9216


//--------------------- .nv.shared.reserved.0     --------------------------
	.section	.nv.shared.reserved.0,"aw",@nobits
	.weak		__nv_reservedSMEM_offset_0_alias
	.size		__nv_reservedSMEM_offset_0_alias, 0, 64
	.other		__nv_reservedSMEM_offset_0_alias,@"STO_CUDA_RESERVED_SHARED STV_DEFAULT"
__nv_reservedSMEM_offset_0_alias:
	.zero		0
	.zero		64


//--------------------- .nv.constant0._Z27tiled_matrix_multiplicationPfS_S_ii --------------------------
	.section	.nv.constant0._Z27tiled_matrix_multiplicationPfS_S_ii,"a",@progbits
	.sectionflags	@""
	.align	4
.nv.constant0._Z27tiled_matrix_multiplicationPfS_S_ii:
	.zero		928


//--------------------- .nv.constant0._Z21matrix_multiplicationPfS_S_jjj --------------------------
	.section	.nv.constant0._Z21matrix_multiplicationPfS_S_jjj,"a",@progbits
	.sectionflags	@""
	.align	4
.nv.constant0._Z21matrix_multiplicationPfS_S_jjj:
	.zero		932


//--------------------- SYMBOLS --------------------------

	.type		.nv.reservedSmem.offset0,@object
	.size		.nv.reservedSmem.offset0,0x4
	.type		.nv.reservedSmem.cap,@object
	.size		.nv.reservedSmem.cap,0x4
